//
// Generated by NVIDIA NVVM Compiler
//
// Compiler Build ID: CL-36424714
// Cuda compilation tools, release 13.0, V13.0.88
// Based on NVVM 20.0.0
//

.version 9.0
.target sm_100
.address_size 64

	// .globl	_Z8calcmeanPdS_ii

.visible .entry _Z8calcmeanPdS_ii(
	.param .u64 .ptr .align 1 _Z8calcmeanPdS_ii_param_0,
	.param .u64 .ptr .align 1 _Z8calcmeanPdS_ii_param_1,
	.param .u32 _Z8calcmeanPdS_ii_param_2,
	.param .u32 _Z8calcmeanPdS_ii_param_3
)
{
	.reg .pred 	%p<11>;
	.reg .b32 	%r<52>;
	.reg .b64 	%rd<44>;
	.reg .b64 	%fd<75>;

	ld.param.u64 	%rd4, [_Z8calcmeanPdS_ii_param_0];
	ld.param.u64 	%rd3, [_Z8calcmeanPdS_ii_param_1];
	ld.param.u32 	%r29, [_Z8calcmeanPdS_ii_param_2];
	ld.param.u32 	%r30, [_Z8calcmeanPdS_ii_param_3];
	cvta.to.global.u64 	%rd1, %rd4;
	mov.u32 	%r31, %ntid.x;
	mov.u32 	%r32, %ctaid.x;
	mul.lo.s32 	%r1, %r31, %r32;
	mov.u32 	%r2, %tid.x;
	add.s32 	%r33, %r2, %r1;
	add.s32 	%r3, %r33, 1;
	add.s32 	%r4, %r29, 1;
	setp.gt.s32 	%p1, %r3, %r4;
	@%p1 bra 	$L__BB0_16;
	cvta.to.global.u64 	%rd5, %rd3;
	mul.wide.s32 	%rd6, %r3, 8;
	add.s64 	%rd2, %rd5, %rd6;
	mov.b64 	%rd7, 0;
	st.global.u64 	[%rd2], %rd7;
	setp.lt.s32 	%p2, %r30, 1;
	mov.f64 	%fd74, 0d0000000000000000;
	@%p2 bra 	$L__BB0_15;
	and.b32  	%r5, %r30, 15;
	setp.lt.u32 	%p3, %r30, 16;
	mov.b32 	%r48, 1;
	mov.f64 	%fd74, 0d0000000000000000;
	@%p3 bra 	$L__BB0_6;
	and.b32  	%r36, %r30, 2147483632;
	neg.s32 	%r46, %r36;
	add.s32 	%r37, %r2, %r29;
	add.s32 	%r44, %r37, %r1;
	shl.b32 	%r38, %r29, 4;
	add.s32 	%r8, %r38, 16;
	mov.f64 	%fd74, 0d0000000000000000;
	mov.b32 	%r45, 0;
	mul.wide.s32 	%rd10, %r4, 8;
$L__BB0_4:
	.pragma "nounroll";
	add.s32 	%r39, %r44, 2;
	mul.wide.s32 	%rd8, %r39, 8;
	add.s64 	%rd9, %rd1, %rd8;
	ld.global.f64 	%fd14, [%rd9];
	add.f64 	%fd15, %fd14, %fd74;
	st.global.f64 	[%rd2], %fd15;
	add.s64 	%rd11, %rd9, %rd10;
	ld.global.f64 	%fd16, [%rd11];
	add.f64 	%fd17, %fd16, %fd15;
	st.global.f64 	[%rd2], %fd17;
	add.s64 	%rd12, %rd11, %rd10;
	ld.global.f64 	%fd18, [%rd12];
	add.f64 	%fd19, %fd18, %fd17;
	st.global.f64 	[%rd2], %fd19;
	add.s64 	%rd13, %rd12, %rd10;
	ld.global.f64 	%fd20, [%rd13];
	add.f64 	%fd21, %fd20, %fd19;
	st.global.f64 	[%rd2], %fd21;
	add.s64 	%rd14, %rd13, %rd10;
	ld.global.f64 	%fd22, [%rd14];
	add.f64 	%fd23, %fd22, %fd21;
	st.global.f64 	[%rd2], %fd23;
	add.s64 	%rd15, %rd14, %rd10;
	ld.global.f64 	%fd24, [%rd15];
	add.f64 	%fd25, %fd24, %fd23;
	st.global.f64 	[%rd2], %fd25;
	add.s64 	%rd16, %rd15, %rd10;
	ld.global.f64 	%fd26, [%rd16];
	add.f64 	%fd27, %fd26, %fd25;
	st.global.f64 	[%rd2], %fd27;
	add.s64 	%rd17, %rd16, %rd10;
	ld.global.f64 	%fd28, [%rd17];
	add.f64 	%fd29, %fd28, %fd27;
	st.global.f64 	[%rd2], %fd29;
	add.s64 	%rd18, %rd17, %rd10;
	ld.global.f64 	%fd30, [%rd18];
	add.f64 	%fd31, %fd30, %fd29;
	st.global.f64 	[%rd2], %fd31;
	add.s64 	%rd19, %rd18, %rd10;
	ld.global.f64 	%fd32, [%rd19];
	add.f64 	%fd33, %fd32, %fd31;
	st.global.f64 	[%rd2], %fd33;
	add.s64 	%rd20, %rd19, %rd10;
	ld.global.f64 	%fd34, [%rd20];
	add.f64 	%fd35, %fd34, %fd33;
	st.global.f64 	[%rd2], %fd35;
	add.s64 	%rd21, %rd20, %rd10;
	ld.global.f64 	%fd36, [%rd21];
	add.f64 	%fd37, %fd36, %fd35;
	st.global.f64 	[%rd2], %fd37;
	add.s64 	%rd22, %rd21, %rd10;
	ld.global.f64 	%fd38, [%rd22];
	add.f64 	%fd39, %fd38, %fd37;
	st.global.f64 	[%rd2], %fd39;
	add.s64 	%rd23, %rd22, %rd10;
	ld.global.f64 	%fd40, [%rd23];
	add.f64 	%fd41, %fd40, %fd39;
	st.global.f64 	[%rd2], %fd41;
	add.s64 	%rd24, %rd23, %rd10;
	ld.global.f64 	%fd42, [%rd24];
	add.f64 	%fd43, %fd42, %fd41;
	st.global.f64 	[%rd2], %fd43;
	add.s64 	%rd25, %rd24, %rd10;
	ld.global.f64 	%fd44, [%rd25];
	add.f64 	%fd74, %fd44, %fd43;
	st.global.f64 	[%rd2], %fd74;
	add.s32 	%r46, %r46, 16;
	add.s32 	%r45, %r45, 16;
	add.s32 	%r44, %r44, %r8;
	setp.ne.s32 	%p4, %r46, 0;
	@%p4 bra 	$L__BB0_4;
	add.s32 	%r48, %r45, 1;
$L__BB0_6:
	setp.eq.s32 	%p5, %r5, 0;
	@%p5 bra 	$L__BB0_15;
	and.b32  	%r17, %r30, 7;
	setp.lt.u32 	%p6, %r5, 8;
	@%p6 bra 	$L__BB0_9;
	mad.lo.s32 	%r40, %r48, %r4, %r3;
	mul.wide.s32 	%rd26, %r40, 8;
	add.s64 	%rd27, %rd1, %rd26;
	ld.global.f64 	%fd45, [%rd27];
	add.f64 	%fd46, %fd45, %fd74;
	st.global.f64 	[%rd2], %fd46;
	mul.wide.s32 	%rd28, %r4, 8;
	add.s64 	%rd29, %rd27, %rd28;
	ld.global.f64 	%fd47, [%rd29];
	add.f64 	%fd48, %fd47, %fd46;
	st.global.f64 	[%rd2], %fd48;
	add.s64 	%rd30, %rd29, %rd28;
	ld.global.f64 	%fd49, [%rd30];
	add.f64 	%fd50, %fd49, %fd48;
	st.global.f64 	[%rd2], %fd50;
	add.s64 	%rd31, %rd30, %rd28;
	ld.global.f64 	%fd51, [%rd31];
	add.f64 	%fd52, %fd51, %fd50;
	st.global.f64 	[%rd2], %fd52;
	add.s64 	%rd32, %rd31, %rd28;
	ld.global.f64 	%fd53, [%rd32];
	add.f64 	%fd54, %fd53, %fd52;
	st.global.f64 	[%rd2], %fd54;
	add.s64 	%rd33, %rd32, %rd28;
	ld.global.f64 	%fd55, [%rd33];
	add.f64 	%fd56, %fd55, %fd54;
	st.global.f64 	[%rd2], %fd56;
	add.s64 	%rd34, %rd33, %rd28;
	ld.global.f64 	%fd57, [%rd34];
	add.f64 	%fd58, %fd57, %fd56;
	st.global.f64 	[%rd2], %fd58;
	add.s64 	%rd35, %rd34, %rd28;
	ld.global.f64 	%fd59, [%rd35];
	add.f64 	%fd74, %fd59, %fd58;
	st.global.f64 	[%rd2], %fd74;
	add.s32 	%r48, %r48, 8;
$L__BB0_9:
	setp.eq.s32 	%p7, %r17, 0;
	@%p7 bra 	$L__BB0_15;
	and.b32  	%r20, %r30, 3;
	setp.lt.u32 	%p8, %r17, 4;
	@%p8 bra 	$L__BB0_12;
	mad.lo.s32 	%r41, %r48, %r4, %r3;
	mul.wide.s32 	%rd36, %r41, 8;
	add.s64 	%rd37, %rd1, %rd36;
	ld.global.f64 	%fd60, [%rd37];
	add.f64 	%fd61, %fd60, %fd74;
	st.global.f64 	[%rd2], %fd61;
	mul.wide.s32 	%rd38, %r4, 8;
	add.s64 	%rd39, %rd37, %rd38;
	ld.global.f64 	%fd62, [%rd39];
	add.f64 	%fd63, %fd62, %fd61;
	st.global.f64 	[%rd2], %fd63;
	add.s64 	%rd40, %rd39, %rd38;
	ld.global.f64 	%fd64, [%rd40];
	add.f64 	%fd65, %fd64, %fd63;
	st.global.f64 	[%rd2], %fd65;
	add.s64 	%rd41, %rd40, %rd38;
	ld.global.f64 	%fd66, [%rd41];
	add.f64 	%fd74, %fd66, %fd65;
	st.global.f64 	[%rd2], %fd74;
	add.s32 	%r48, %r48, 4;
$L__BB0_12:
	setp.eq.s32 	%p9, %r20, 0;
	@%p9 bra 	$L__BB0_15;
	mad.lo.s32 	%r51, %r48, %r4, %r33;
	neg.s32 	%r50, %r20;
$L__BB0_14:
	.pragma "nounroll";
	add.s32 	%r43, %r51, 1;
	mul.wide.s32 	%rd42, %r43, 8;
	add.s64 	%rd43, %rd1, %rd42;
	ld.global.f64 	%fd67, [%rd43];
	add.f64 	%fd74, %fd67, %fd74;
	st.global.f64 	[%rd2], %fd74;
	add.s32 	%r51, %r51, %r4;
	add.s32 	%r50, %r50, 1;
	setp.ne.s32 	%p10, %r50, 0;
	@%p10 bra 	$L__BB0_14;
$L__BB0_15:
	div.rn.f64 	%fd68, %fd74, 0d414885C20147AE14;
	st.global.f64 	[%rd2], %fd68;
$L__BB0_16:
	ret;

}
	// .globl	_Z8calcdataPdS_ii
.visible .entry _Z8calcdataPdS_ii(
	.param .u64 .ptr .align 1 _Z8calcdataPdS_ii_param_0,
	.param .u64 .ptr .align 1 _Z8calcdataPdS_ii_param_1,
	.param .u32 _Z8calcdataPdS_ii_param_2,
	.param .u32 _Z8calcdataPdS_ii_param_3
)
{
	.reg .pred 	%p<12>;
	.reg .b32 	%r<47>;
	.reg .b64 	%rd<26>;
	.reg .b64 	%fd<88>;

	ld.param.u64 	%rd9, [_Z8calcdataPdS_ii_param_0];
	ld.param.u64 	%rd10, [_Z8calcdataPdS_ii_param_1];
	ld.param.u32 	%r25, [_Z8calcdataPdS_ii_param_2];
	ld.param.u32 	%r26, [_Z8calcdataPdS_ii_param_3];
	cvta.to.global.u64 	%rd1, %rd9;
	cvta.to.global.u64 	%rd2, %rd10;
	mov.u32 	%r27, %ntid.x;
	mov.u32 	%r28, %ctaid.x;
	mov.u32 	%r29, %tid.x;
	mad.lo.s32 	%r30, %r27, %r28, %r29;
	add.s32 	%r1, %r30, 1;
	add.s32 	%r31, %r26, 1;
	setp.gt.s32 	%p1, %r1, %r31;
	setp.lt.s32 	%p2, %r25, 1;
	or.pred  	%p3, %p1, %p2;
	@%p3 bra 	$L__BB1_14;
	mad.lo.s32 	%r2, %r1, %r25, %r1;
	add.s32 	%r33, %r25, -1;
	and.b32  	%r3, %r25, 15;
	setp.lt.u32 	%p4, %r33, 15;
	mov.b32 	%r43, 1;
	@%p4 bra 	$L__BB1_5;
	and.b32  	%r35, %r25, 2147483632;
	neg.s32 	%r41, %r35;
	add.s64 	%rd24, %rd2, 64;
	mov.b32 	%r40, 0;
	mov.u32 	%r39, %r2;
$L__BB1_3:
	.pragma "nounroll";
	ld.global.f64 	%fd1, [%rd24+-56];
	add.s32 	%r36, %r39, 1;
	mul.wide.s32 	%rd11, %r36, 8;
	add.s64 	%rd12, %rd1, %rd11;
	ld.global.f64 	%fd2, [%rd12];
	sub.f64 	%fd3, %fd2, %fd1;
	st.global.f64 	[%rd12], %fd3;
	ld.global.f64 	%fd4, [%rd24+-48];
	ld.global.f64 	%fd5, [%rd12+8];
	sub.f64 	%fd6, %fd5, %fd4;
	st.global.f64 	[%rd12+8], %fd6;
	ld.global.f64 	%fd7, [%rd24+-40];
	ld.global.f64 	%fd8, [%rd12+16];
	sub.f64 	%fd9, %fd8, %fd7;
	st.global.f64 	[%rd12+16], %fd9;
	ld.global.f64 	%fd10, [%rd24+-32];
	ld.global.f64 	%fd11, [%rd12+24];
	sub.f64 	%fd12, %fd11, %fd10;
	st.global.f64 	[%rd12+24], %fd12;
	ld.global.f64 	%fd13, [%rd24+-24];
	ld.global.f64 	%fd14, [%rd12+32];
	sub.f64 	%fd15, %fd14, %fd13;
	st.global.f64 	[%rd12+32], %fd15;
	ld.global.f64 	%fd16, [%rd24+-16];
	ld.global.f64 	%fd17, [%rd12+40];
	sub.f64 	%fd18, %fd17, %fd16;
	st.global.f64 	[%rd12+40], %fd18;
	ld.global.f64 	%fd19, [%rd24+-8];
	ld.global.f64 	%fd20, [%rd12+48];
	sub.f64 	%fd21, %fd20, %fd19;
	st.global.f64 	[%rd12+48], %fd21;
	ld.global.f64 	%fd22, [%rd24];
	ld.global.f64 	%fd23, [%rd12+56];
	sub.f64 	%fd24, %fd23, %fd22;
	st.global.f64 	[%rd12+56], %fd24;
	ld.global.f64 	%fd25, [%rd24+8];
	ld.global.f64 	%fd26, [%rd12+64];
	sub.f64 	%fd27, %fd26, %fd25;
	st.global.f64 	[%rd12+64], %fd27;
	ld.global.f64 	%fd28, [%rd24+16];
	ld.global.f64 	%fd29, [%rd12+72];
	sub.f64 	%fd30, %fd29, %fd28;
	st.global.f64 	[%rd12+72], %fd30;
	ld.global.f64 	%fd31, [%rd24+24];
	ld.global.f64 	%fd32, [%rd12+80];
	sub.f64 	%fd33, %fd32, %fd31;
	st.global.f64 	[%rd12+80], %fd33;
	ld.global.f64 	%fd34, [%rd24+32];
	ld.global.f64 	%fd35, [%rd12+88];
	sub.f64 	%fd36, %fd35, %fd34;
	st.global.f64 	[%rd12+88], %fd36;
	ld.global.f64 	%fd37, [%rd24+40];
	ld.global.f64 	%fd38, [%rd12+96];
	sub.f64 	%fd39, %fd38, %fd37;
	st.global.f64 	[%rd12+96], %fd39;
	ld.global.f64 	%fd40, [%rd24+48];
	ld.global.f64 	%fd41, [%rd12+104];
	sub.f64 	%fd42, %fd41, %fd40;
	st.global.f64 	[%rd12+104], %fd42;
	ld.global.f64 	%fd43, [%rd24+56];
	ld.global.f64 	%fd44, [%rd12+112];
	sub.f64 	%fd45, %fd44, %fd43;
	st.global.f64 	[%rd12+112], %fd45;
	ld.global.f64 	%fd46, [%rd24+64];
	ld.global.f64 	%fd47, [%rd12+120];
	sub.f64 	%fd48, %fd47, %fd46;
	st.global.f64 	[%rd12+120], %fd48;
	add.s32 	%r41, %r41, 16;
	add.s32 	%r40, %r40, 16;
	add.s32 	%r39, %r39, 16;
	add.s64 	%rd24, %rd24, 128;
	setp.ne.s32 	%p5, %r41, 0;
	@%p5 bra 	$L__BB1_3;
	add.s32 	%r43, %r40, 1;
$L__BB1_5:
	setp.eq.s32 	%p6, %r3, 0;
	@%p6 bra 	$L__BB1_14;
	and.b32  	%r13, %r25, 7;
	setp.lt.u32 	%p7, %r3, 8;
	@%p7 bra 	$L__BB1_8;
	mul.wide.u32 	%rd13, %r43, 8;
	add.s64 	%rd14, %rd2, %rd13;
	ld.global.f64 	%fd49, [%rd14];
	add.s32 	%r37, %r43, %r2;
	mul.wide.s32 	%rd15, %r37, 8;
	add.s64 	%rd16, %rd1, %rd15;
	ld.global.f64 	%fd50, [%rd16];
	sub.f64 	%fd51, %fd50, %fd49;
	st.global.f64 	[%rd16], %fd51;
	ld.global.f64 	%fd52, [%rd14+8];
	ld.global.f64 	%fd53, [%rd16+8];
	sub.f64 	%fd54, %fd53, %fd52;
	st.global.f64 	[%rd16+8], %fd54;
	ld.global.f64 	%fd55, [%rd14+16];
	ld.global.f64 	%fd56, [%rd16+16];
	sub.f64 	%fd57, %fd56, %fd55;
	st.global.f64 	[%rd16+16], %fd57;
	ld.global.f64 	%fd58, [%rd14+24];
	ld.global.f64 	%fd59, [%rd16+24];
	sub.f64 	%fd60, %fd59, %fd58;
	st.global.f64 	[%rd16+24], %fd60;
	ld.global.f64 	%fd61, [%rd14+32];
	ld.global.f64 	%fd62, [%rd16+32];
	sub.f64 	%fd63, %fd62, %fd61;
	st.global.f64 	[%rd16+32], %fd63;
	ld.global.f64 	%fd64, [%rd14+40];
	ld.global.f64 	%fd65, [%rd16+40];
	sub.f64 	%fd66, %fd65, %fd64;
	st.global.f64 	[%rd16+40], %fd66;
	ld.global.f64 	%fd67, [%rd14+48];
	ld.global.f64 	%fd68, [%rd16+48];
	sub.f64 	%fd69, %fd68, %fd67;
	st.global.f64 	[%rd16+48], %fd69;
	ld.global.f64 	%fd70, [%rd14+56];
	ld.global.f64 	%fd71, [%rd16+56];
	sub.f64 	%fd72, %fd71, %fd70;
	st.global.f64 	[%rd16+56], %fd72;
	add.s32 	%r43, %r43, 8;
$L__BB1_8:
	setp.eq.s32 	%p8, %r13, 0;
	@%p8 bra 	$L__BB1_14;
	and.b32  	%r16, %r25, 3;
	setp.lt.u32 	%p9, %r13, 4;
	@%p9 bra 	$L__BB1_11;
	mul.wide.u32 	%rd17, %r43, 8;
	add.s64 	%rd18, %rd2, %rd17;
	ld.global.f64 	%fd73, [%rd18];
	add.s32 	%r38, %r43, %r2;
	mul.wide.s32 	%rd19, %r38, 8;
	add.s64 	%rd20, %rd1, %rd19;
	ld.global.f64 	%fd74, [%rd20];
	sub.f64 	%fd75, %fd74, %fd73;
	st.global.f64 	[%rd20], %fd75;
	ld.global.f64 	%fd76, [%rd18+8];
	ld.global.f64 	%fd77, [%rd20+8];
	sub.f64 	%fd78, %fd77, %fd76;
	st.global.f64 	[%rd20+8], %fd78;
	ld.global.f64 	%fd79, [%rd18+16];
	ld.global.f64 	%fd80, [%rd20+16];
	sub.f64 	%fd81, %fd80, %fd79;
	st.global.f64 	[%rd20+16], %fd81;
	ld.global.f64 	%fd82, [%rd18+24];
	ld.global.f64 	%fd83, [%rd20+24];
	sub.f64 	%fd84, %fd83, %fd82;
	st.global.f64 	[%rd20+24], %fd84;
	add.s32 	%r43, %r43, 4;
$L__BB1_11:
	setp.eq.s32 	%p10, %r16, 0;
	@%p10 bra 	$L__BB1_14;
	add.s32 	%r46, %r43, %r2;
	mul.wide.u32 	%rd21, %r43, 8;
	add.s64 	%rd25, %rd2, %rd21;
	neg.s32 	%r45, %r16;
$L__BB1_13:
	.pragma "nounroll";
	mul.wide.s32 	%rd22, %r46, 8;
	add.s64 	%rd23, %rd1, %rd22;
	ld.global.f64 	%fd85, [%rd25];
	ld.global.f64 	%fd86, [%rd23];
	sub.f64 	%fd87, %fd86, %fd85;
	st.global.f64 	[%rd23], %fd87;
	add.s32 	%r46, %r46, 1;
	add.s64 	%rd25, %rd25, 8;
	add.s32 	%r45, %r45, 1;
	setp.ne.s32 	%p11, %r45, 0;
	@%p11 bra 	$L__BB1_13;
$L__BB1_14:
	ret;

}
	// .globl	_Z10calcsymmatPdS_ii
.visible .entry _Z10calcsymmatPdS_ii(
	.param .u64 .ptr .align 1 _Z10calcsymmatPdS_ii_param_0,
	.param .u64 .ptr .align 1 _Z10calcsymmatPdS_ii_param_1,
	.param .u32 _Z10calcsymmatPdS_ii_param_2,
	.param .u32 _Z10calcsymmatPdS_ii_param_3
)
{
	.reg .pred 	%p<16>;
	.reg .b32 	%r<101>;
	.reg .b64 	%rd<65>;
	.reg .b64 	%fd<58>;

	ld.param.u64 	%rd4, [_Z10calcsymmatPdS_ii_param_0];
	ld.param.u64 	%rd5, [_Z10calcsymmatPdS_ii_param_1];
	ld.param.u32 	%r50, [_Z10calcsymmatPdS_ii_param_2];
	ld.param.u32 	%r51, [_Z10calcsymmatPdS_ii_param_3];
	cvta.to.global.u64 	%rd1, %rd4;
	cvta.to.global.u64 	%rd2, %rd5;
	mov.u32 	%r52, %ntid.x;
	mov.u32 	%r53, %ctaid.x;
	mul.lo.s32 	%r1, %r52, %r53;
	mov.u32 	%r2, %tid.x;
	add.s32 	%r54, %r2, %r1;
	add.s32 	%r89, %r54, 1;
	add.s32 	%r4, %r50, 1;
	min.s32 	%r55, %r4, %r50;
	setp.lt.s32 	%p1, %r55, %r89;
	@%p1 bra 	$L__BB2_23;
	mul.lo.s32 	%r5, %r4, %r89;
	setp.gt.s32 	%p2, %r51, 0;
	@%p2 bra 	$L__BB2_9;
	sub.s32 	%r78, %r50, %r54;
	and.b32  	%r7, %r78, 3;
	setp.eq.s32 	%p12, %r7, 0;
	@%p12 bra 	$L__BB2_6;
	add.s32 	%r87, %r54, %r5;
	add.s32 	%r86, %r87, 1;
	neg.s32 	%r85, %r7;
	mov.u32 	%r88, %r54;
$L__BB2_4:
	.pragma "nounroll";
	mul.wide.s32 	%rd51, %r86, 8;
	add.s64 	%rd52, %rd2, %rd51;
	mov.b64 	%rd53, 0;
	st.global.u64 	[%rd52], %rd53;
	add.s32 	%r79, %r87, 1;
	mul.wide.s32 	%rd54, %r79, 8;
	add.s64 	%rd55, %rd2, %rd54;
	st.global.u64 	[%rd55], %rd53;
	add.s32 	%r88, %r88, 1;
	add.s32 	%r87, %r87, %r4;
	add.s32 	%r86, %r86, 1;
	add.s32 	%r85, %r85, 1;
	setp.ne.s32 	%p13, %r85, 0;
	@%p13 bra 	$L__BB2_4;
	add.s32 	%r89, %r88, 1;
$L__BB2_6:
	sub.s32 	%r80, %r1, %r50;
	add.s32 	%r81, %r80, %r2;
	setp.gt.u32 	%p14, %r81, -4;
	@%p14 bra 	$L__BB2_23;
	mad.lo.s32 	%r91, %r89, %r4, %r54;
	shl.b32 	%r82, %r50, 2;
	add.s32 	%r22, %r82, 4;
	add.s32 	%r90, %r89, %r5;
	mul.wide.s32 	%rd61, %r4, 8;
$L__BB2_8:
	mul.wide.s32 	%rd56, %r90, 8;
	add.s64 	%rd57, %rd2, %rd56;
	mov.b64 	%rd58, 0;
	st.global.u64 	[%rd57], %rd58;
	add.s32 	%r83, %r91, 1;
	mul.wide.s32 	%rd59, %r83, 8;
	add.s64 	%rd60, %rd2, %rd59;
	st.global.u64 	[%rd60], %rd58;
	st.global.u64 	[%rd57+8], %rd58;
	add.s64 	%rd62, %rd60, %rd61;
	st.global.u64 	[%rd62], %rd58;
	st.global.u64 	[%rd57+16], %rd58;
	add.s64 	%rd63, %rd62, %rd61;
	st.global.u64 	[%rd63], %rd58;
	st.global.u64 	[%rd57+24], %rd58;
	add.s64 	%rd64, %rd63, %rd61;
	st.global.u64 	[%rd64], %rd58;
	add.s32 	%r27, %r89, 4;
	add.s32 	%r84, %r89, 3;
	add.s32 	%r91, %r91, %r22;
	add.s32 	%r90, %r90, 4;
	setp.lt.s32 	%p15, %r84, %r50;
	mov.u32 	%r89, %r27;
	@%p15 bra 	$L__BB2_8;
	bra.uni 	$L__BB2_23;
$L__BB2_9:
	and.b32  	%r30, %r51, 7;
	add.s32 	%r56, %r2, %r50;
	add.s32 	%r31, %r56, %r1;
	mul.wide.s32 	%rd42, %r4, 8;
	mov.u32 	%r93, %r89;
$L__BB2_10:
	mov.u32 	%r32, %r93;
	setp.lt.u32 	%p3, %r51, 8;
	add.s32 	%r58, %r32, %r5;
	mul.wide.s32 	%rd6, %r58, 8;
	add.s64 	%rd3, %rd2, %rd6;
	mov.b64 	%rd7, 0;
	st.global.u64 	[%rd3], %rd7;
	mov.b32 	%r99, 1;
	mov.f64 	%fd57, 0d0000000000000000;
	@%p3 bra 	$L__BB2_14;
	and.b32  	%r60, %r51, 2147483640;
	neg.s32 	%r97, %r60;
	add.s32 	%r95, %r50, %r32;
	mov.f64 	%fd57, 0d0000000000000000;
	mov.b32 	%r96, 0;
	mov.u32 	%r94, %r31;
$L__BB2_12:
	.pragma "nounroll";
	add.s32 	%r61, %r94, 2;
	mul.wide.s32 	%rd8, %r61, 8;
	add.s64 	%rd9, %rd1, %rd8;
	ld.global.f64 	%fd12, [%rd9];
	add.s32 	%r62, %r95, 1;
	mul.wide.s32 	%rd10, %r62, 8;
	add.s64 	%rd11, %rd1, %rd10;
	ld.global.f64 	%fd13, [%rd11];
	fma.rn.f64 	%fd14, %fd12, %fd13, %fd57;
	st.global.f64 	[%rd3], %fd14;
	mul.wide.s32 	%rd12, %r4, 8;
	add.s64 	%rd13, %rd9, %rd12;
	ld.global.f64 	%fd15, [%rd13];
	add.s64 	%rd14, %rd11, %rd12;
	ld.global.f64 	%fd16, [%rd14];
	fma.rn.f64 	%fd17, %fd15, %fd16, %fd14;
	st.global.f64 	[%rd3], %fd17;
	add.s64 	%rd15, %rd13, %rd12;
	ld.global.f64 	%fd18, [%rd15];
	add.s64 	%rd16, %rd14, %rd12;
	ld.global.f64 	%fd19, [%rd16];
	fma.rn.f64 	%fd20, %fd18, %fd19, %fd17;
	st.global.f64 	[%rd3], %fd20;
	add.s64 	%rd17, %rd15, %rd12;
	ld.global.f64 	%fd21, [%rd17];
	add.s64 	%rd18, %rd16, %rd12;
	ld.global.f64 	%fd22, [%rd18];
	fma.rn.f64 	%fd23, %fd21, %fd22, %fd20;
	st.global.f64 	[%rd3], %fd23;
	add.s64 	%rd19, %rd17, %rd12;
	ld.global.f64 	%fd24, [%rd19];
	add.s64 	%rd20, %rd18, %rd12;
	ld.global.f64 	%fd25, [%rd20];
	fma.rn.f64 	%fd26, %fd24, %fd25, %fd23;
	st.global.f64 	[%rd3], %fd26;
	add.s64 	%rd21, %rd19, %rd12;
	ld.global.f64 	%fd27, [%rd21];
	add.s64 	%rd22, %rd20, %rd12;
	ld.global.f64 	%fd28, [%rd22];
	fma.rn.f64 	%fd29, %fd27, %fd28, %fd26;
	st.global.f64 	[%rd3], %fd29;
	add.s64 	%rd23, %rd21, %rd12;
	ld.global.f64 	%fd30, [%rd23];
	add.s64 	%rd24, %rd22, %rd12;
	ld.global.f64 	%fd31, [%rd24];
	fma.rn.f64 	%fd32, %fd30, %fd31, %fd29;
	st.global.f64 	[%rd3], %fd32;
	add.s64 	%rd25, %rd23, %rd12;
	ld.global.f64 	%fd33, [%rd25];
	add.s64 	%rd26, %rd24, %rd12;
	ld.global.f64 	%fd34, [%rd26];
	fma.rn.f64 	%fd57, %fd33, %fd34, %fd32;
	st.global.f64 	[%rd3], %fd57;
	add.s32 	%r97, %r97, 8;
	add.s32 	%r96, %r96, 8;
	shl.b32 	%r63, %r50, 3;
	add.s32 	%r64, %r63, 8;
	add.s32 	%r95, %r95, %r64;
	add.s32 	%r94, %r94, %r64;
	setp.ne.s32 	%p4, %r97, 0;
	@%p4 bra 	$L__BB2_12;
	add.s32 	%r99, %r96, 1;
$L__BB2_14:
	setp.eq.s32 	%p5, %r30, 0;
	@%p5 bra 	$L__BB2_22;
	add.s32 	%r65, %r30, -1;
	setp.lt.u32 	%p6, %r65, 3;
	@%p6 bra 	$L__BB2_17;
	mul.lo.s32 	%r66, %r99, %r4;
	add.s32 	%r67, %r66, %r89;
	mul.wide.s32 	%rd27, %r67, 8;
	add.s64 	%rd28, %rd1, %rd27;
	ld.global.f64 	%fd35, [%rd28];
	add.s32 	%r68, %r66, %r32;
	mul.wide.s32 	%rd29, %r68, 8;
	add.s64 	%rd30, %rd1, %rd29;
	ld.global.f64 	%fd36, [%rd30];
	fma.rn.f64 	%fd37, %fd35, %fd36, %fd57;
	st.global.f64 	[%rd3], %fd37;
	add.s64 	%rd32, %rd28, %rd42;
	ld.global.f64 	%fd38, [%rd32];
	add.s64 	%rd33, %rd30, %rd42;
	ld.global.f64 	%fd39, [%rd33];
	fma.rn.f64 	%fd40, %fd38, %fd39, %fd37;
	st.global.f64 	[%rd3], %fd40;
	add.s64 	%rd34, %rd32, %rd42;
	ld.global.f64 	%fd41, [%rd34];
	add.s64 	%rd35, %rd33, %rd42;
	ld.global.f64 	%fd42, [%rd35];
	fma.rn.f64 	%fd43, %fd41, %fd42, %fd40;
	st.global.f64 	[%rd3], %fd43;
	add.s64 	%rd36, %rd34, %rd42;
	ld.global.f64 	%fd44, [%rd36];
	add.s64 	%rd37, %rd35, %rd42;
	ld.global.f64 	%fd45, [%rd37];
	fma.rn.f64 	%fd57, %fd44, %fd45, %fd43;
	st.global.f64 	[%rd3], %fd57;
	add.s32 	%r99, %r99, 4;
$L__BB2_17:
	and.b32  	%r69, %r51, 3;
	setp.eq.s32 	%p7, %r69, 0;
	@%p7 bra 	$L__BB2_22;
	setp.eq.s32 	%p8, %r69, 1;
	@%p8 bra 	$L__BB2_20;
	mul.lo.s32 	%r70, %r99, %r4;
	add.s32 	%r71, %r70, %r89;
	mul.wide.s32 	%rd38, %r71, 8;
	add.s64 	%rd39, %rd1, %rd38;
	ld.global.f64 	%fd46, [%rd39];
	add.s32 	%r72, %r70, %r32;
	mul.wide.s32 	%rd40, %r72, 8;
	add.s64 	%rd41, %rd1, %rd40;
	ld.global.f64 	%fd47, [%rd41];
	fma.rn.f64 	%fd48, %fd46, %fd47, %fd57;
	st.global.f64 	[%rd3], %fd48;
	add.s64 	%rd43, %rd39, %rd42;
	ld.global.f64 	%fd49, [%rd43];
	add.s64 	%rd44, %rd41, %rd42;
	ld.global.f64 	%fd50, [%rd44];
	fma.rn.f64 	%fd57, %fd49, %fd50, %fd48;
	st.global.f64 	[%rd3], %fd57;
	add.s32 	%r99, %r99, 2;
$L__BB2_20:
	and.b32  	%r73, %r51, 1;
	setp.eq.b32 	%p9, %r73, 1;
	not.pred 	%p10, %p9;
	@%p10 bra 	$L__BB2_22;
	mul.lo.s32 	%r74, %r99, %r4;
	add.s32 	%r75, %r74, %r89;
	mul.wide.s32 	%rd45, %r75, 8;
	add.s64 	%rd46, %rd1, %rd45;
	ld.global.f64 	%fd51, [%rd46];
	add.s32 	%r76, %r74, %r32;
	mul.wide.s32 	%rd47, %r76, 8;
	add.s64 	%rd48, %rd1, %rd47;
	ld.global.f64 	%fd52, [%rd48];
	fma.rn.f64 	%fd57, %fd51, %fd52, %fd57;
	st.global.f64 	[%rd3], %fd57;
$L__BB2_22:
	mad.lo.s32 	%r77, %r32, %r4, %r89;
	mul.wide.s32 	%rd49, %r77, 8;
	add.s64 	%rd50, %rd2, %rd49;
	st.global.f64 	[%rd50], %fd57;
	add.s32 	%r93, %r32, 1;
	setp.lt.s32 	%p11, %r32, %r50;
	@%p11 bra 	$L__BB2_10;
$L__BB2_23:
	ret;

}


// ===== COMPILED SASS (sm_100) =====

	.target	sm_100

	.elftype	@"ET_EXEC"


//--------------------- .note.nv.tkinfo           --------------------------
	.section	.note.nv.tkinfo,"",@"SHT_NOTE"
	.sectionflags	@"SHF_NOTE_NV_TKINFO"
	.tkinfo
        /*0018*/ 	.word	0x00000002
        /*0030*/ 	.string	""
        /*0030*/ 	.string	"ptxas"
        /*0030*/ 	.string	"Cuda compilation tools, release 13.0, V13.0.88"
        /*0030*/ 	.string	"Build cuda_13.0.r13.0/compiler.36424714_0"
        /*0030*/ 	.string	"-arch sm_100 -m 64 "



//--------------------- .note.nv.cuinfo           --------------------------
	.section	.note.nv.cuinfo,"",@"SHT_NOTE"
	.sectionflags	@"SHF_NOTE_NV_CUINFO"
        /*0018*/ 	.short	0x0002
        /*001a*/ 	.short	0x0064
        /*001c*/ 	.short	0x0082
	.zero		2


//--------------------- .nv.info                  --------------------------
	.section	.nv.info,"",@"SHT_CUDA_INFO"
	.align	4


	//----- nvinfo : EIATTR_REGCOUNT
	.align		4
        /*0000*/ 	.byte	0x04, 0x2f
        /*0002*/ 	.short	(.L_1 - .L_0)
	.align		4
.L_0:
        /*0004*/ 	.word	index@(_Z8calcmeanPdS_ii)
        /*0008*/ 	.word	0x0000001a


	//----- nvinfo : EIATTR_FRAME_SIZE
	.align		4
.L_1:
        /*000c*/ 	.byte	0x04, 0x11
        /*000e*/ 	.short	(.L_3 - .L_2)
	.align		4
.L_2:
        /*0010*/ 	.word	index@($__internal_0_$__cuda_sm20_div_rn_f64_full)
        /*0014*/ 	.word	0x00000000


	//----- nvinfo : EIATTR_FRAME_SIZE
	.align		4
.L_3:
        /*0018*/ 	.byte	0x04, 0x11
        /*001a*/ 	.short	(.L_5 - .L_4)
	.align		4
.L_4:
        /*001c*/ 	.word	index@(_Z8calcmeanPdS_ii)
        /*0020*/ 	.word	0x00000000


	//----- nvinfo : EIATTR_REGCOUNT
	.align		4
.L_5:
        /*0024*/ 	.byte	0x04, 0x2f
        /*0026*/ 	.short	(.L_7 - .L_6)
	.align		4
.L_6:
        /*0028*/ 	.word	index@(_Z8calcdataPdS_ii)
        /*002c*/ 	.word	0x00000018


	//----- nvinfo : EIATTR_FRAME_SIZE
	.align		4
.L_7:
        /*0030*/ 	.byte	0x04, 0x11
        /*0032*/ 	.short	(.L_9 - .L_8)
	.align		4
.L_8:
        /*0034*/ 	.word	index@(_Z8calcdataPdS_ii)
        /*0038*/ 	.word	0x00000000


	//----- nvinfo : EIATTR_REGCOUNT
	.align		4
.L_9:
        /*003c*/ 	.byte	0x04, 0x2f
        /*003e*/ 	.short	(.L_11 - .L_10)
	.align		4
.L_10:
        /*0040*/ 	.word	index@(_Z10calcsymmatPdS_ii)
        /*0044*/ 	.word	0x00000020


	//----- nvinfo : EIATTR_FRAME_SIZE
	.align		4
.L_11:
        /*0048*/ 	.byte	0x04, 0x11
        /*004a*/ 	.short	(.L_13 - .L_12)
	.align		4
.L_12:
        /*004c*/ 	.word	index@(_Z10calcsymmatPdS_ii)
        /*0050*/ 	.word	0x00000000


	//----- nvinfo : EIATTR_MIN_STACK_SIZE
	.align		4
.L_13:
        /*0054*/ 	.byte	0x04, 0x12
        /*0056*/ 	.short	(.L_15 - .L_14)
	.align		4
.L_14:
        /*0058*/ 	.word	index@(_Z10calcsymmatPdS_ii)
        /*005c*/ 	.word	0x00000000


	//----- nvinfo : EIATTR_MIN_STACK_SIZE
	.align		4
.L_15:
        /*0060*/ 	.byte	0x04, 0x12
        /*0062*/ 	.short	(.L_17 - .L_16)
	.align		4
.L_16:
        /*0064*/ 	.word	index@(_Z8calcdataPdS_ii)
        /*0068*/ 	.word	0x00000000


	//----- nvinfo : EIATTR_MIN_STACK_SIZE
	.align		4
.L_17:
        /*006c*/ 	.byte	0x04, 0x12
        /*006e*/ 	.short	(.L_19 - .L_18)
	.align		4
.L_18:
        /*0070*/ 	.word	index@(_Z8calcmeanPdS_ii)
        /*0074*/ 	.word	0x00000000
.L_19:


//--------------------- .nv.compat                --------------------------
	.section	.nv.compat,"",@"SHT_CUDA_COMPAT_INFO"
	.align	4
        /*0000*/ 	.byte	0x02, 0x09, 0x00, 0x00, 0x02, 0x02, 0x01, 0x00, 0x02, 0x05, 0x05, 0x00, 0x03, 0x07, 0x01, 0x01
        /*0010*/ 	.byte	0x02, 0x03, 0x00, 0x00, 0x02, 0x06, 0x01, 0x00, 0x04, 0x0b, 0x08, 0x00, 0x01, 0x00, 0x00, 0x00
        /*0020*/ 	.byte	0x00, 0x00, 0x00, 0x00


//--------------------- .nv.info._Z10calcsymmatPdS_ii --------------------------
	.section	.nv.info._Z10calcsymmatPdS_ii,"",@"SHT_CUDA_INFO"
	.sectionflags	@""
	.align	4


	//----- nvinfo : EIATTR_CUDA_API_VERSION
	.align		4
        /*0000*/ 	.byte	0x04, 0x37
        /*0002*/ 	.short	(.L_21 - .L_20)
.L_20:
        /*0004*/ 	.word	0x00000082


	//----- nvinfo : EIATTR_KPARAM_INFO
	.align		4
.L_21:
        /*0008*/ 	.byte	0x04, 0x17
        /*000a*/ 	.short	(.L_23 - .L_22)
.L_22:
        /*000c*/ 	.word	0x00000000
        /*0010*/ 	.short	0x0003
        /*0012*/ 	.short	0x0014
        /*0014*/ 	.byte	0x00, 0xf0, 0x11, 0x00


	//----- nvinfo : EIATTR_KPARAM_INFO
	.align		4
.L_23:
        /*0018*/ 	.byte	0x04, 0x17
        /*001a*/ 	.short	(.L_25 - .L_24)
.L_24:
        /*001c*/ 	.word	0x00000000
        /*0020*/ 	.short	0x0002
        /*0022*/ 	.short	0x0010
        /*0024*/ 	.byte	0x00, 0xf0, 0x11, 0x00


	//----- nvinfo : EIATTR_KPARAM_INFO
	.align		4
.L_25:
        /*0028*/ 	.byte	0x04, 0x17
        /*002a*/ 	.short	(.L_27 - .L_26)
.L_26:
        /*002c*/ 	.word	0x00000000
        /*0030*/ 	.short	0x0001
        /*0032*/ 	.short	0x0008
        /*0034*/ 	.byte	0x00, 0xf5, 0x21, 0x00


	//----- nvinfo : EIATTR_KPARAM_INFO
	.align		4
.L_27:
        /*0038*/ 	.byte	0x04, 0x17
        /*003a*/ 	.short	(.L_29 - .L_28)
.L_28:
        /*003c*/ 	.word	0x00000000
        /*0040*/ 	.short	0x0000
        /*0042*/ 	.short	0x0000
        /*0044*/ 	.byte	0x00, 0xf5, 0x21, 0x00


	//----- nvinfo : EIATTR_SPARSE_MMA_MASK
	.align		4
.L_29:
        /*0048*/ 	.byte	0x03, 0x50
        /*004a*/ 	.short	0x0000


	//----- nvinfo : EIATTR_MAXREG_COUNT
	.align		4
        /*004c*/ 	.byte	0x03, 0x1b
        /*004e*/ 	.short	0x00ff


	//----- nvinfo : EIATTR_MERCURY_ISA_VERSION
	.align		4
        /*0050*/ 	.byte	0x03, 0x5f
        /*0052*/ 	.short	0x0101


	//----- nvinfo : EIATTR_VRC_CTA_INIT_COUNT
	.align		4
        /*0054*/ 	.byte	0x02, 0x4a
	.zero		1
	.zero		1


	//----- nvinfo : EIATTR_EXIT_INSTR_OFFSETS
	.align		4
        /*0058*/ 	.byte	0x04, 0x1c
        /*005a*/ 	.short	(.L_31 - .L_30)


	//   ....[0]....
.L_30:
        /*005c*/ 	.word	0x000000b0


	//   ....[1]....
        /*0060*/ 	.word	0x000002b0


	//   ....[2]....
        /*0064*/ 	.word	0x00000440


	//   ....[3]....
        /*0068*/ 	.word	0x00000d90


	//----- nvinfo : EIATTR_CRS_STACK_SIZE
	.align		4
.L_31:
        /*006c*/ 	.byte	0x04, 0x1e
        /*006e*/ 	.short	(.L_33 - .L_32)
.L_32:
        /*0070*/ 	.word	0x00000000


	//----- nvinfo : EIATTR_CBANK_PARAM_SIZE
	.align		4
.L_33:
        /*0074*/ 	.byte	0x03, 0x19
        /*0076*/ 	.short	0x0018


	//----- nvinfo : EIATTR_PARAM_CBANK
	.align		4
        /*0078*/ 	.byte	0x04, 0x0a
        /*007a*/ 	.short	(.L_35 - .L_34)
	.align		4
.L_34:
        /*007c*/ 	.word	index@(.nv.constant0._Z10calcsymmatPdS_ii)
        /*0080*/ 	.short	0x0380
        /*0082*/ 	.short	0x0018


	//----- nvinfo : EIATTR_SW_WAR
	.align		4
.L_35:
        /*0084*/ 	.byte	0x04, 0x36
        /*0086*/ 	.short	(.L_37 - .L_36)
.L_36:
        /*0088*/ 	.word	0x00000008
.L_37:


//--------------------- .nv.info._Z8calcdataPdS_ii --------------------------
	.section	.nv.info._Z8calcdataPdS_ii,"",@"SHT_CUDA_INFO"
	.sectionflags	@""
	.align	4


	//----- nvinfo : EIATTR_CUDA_API_VERSION
	.align		4
        /*0000*/ 	.byte	0x04, 0x37
        /*0002*/ 	.short	(.L_39 - .L_38)
.L_38:
        /*0004*/ 	.word	0x00000082


	//----- nvinfo : EIATTR_KPARAM_INFO
	.align		4
.L_39:
        /*0008*/ 	.byte	0x04, 0x17
        /*000a*/ 	.short	(.L_41 - .L_40)
.L_40:
        /*000c*/ 	.word	0x00000000
        /*0010*/ 	.short	0x0003
        /*0012*/ 	.short	0x0014
        /*0014*/ 	.byte	0x00, 0xf0, 0x11, 0x00


	//----- nvinfo : EIATTR_KPARAM_INFO
	.align		4
.L_41:
        /*0018*/ 	.byte	0x04, 0x17
        /*001a*/ 	.short	(.L_43 - .L_42)
.L_42:
        /*001c*/ 	.word	0x00000000
        /*0020*/ 	.short	0x0002
        /*0022*/ 	.short	0x0010
        /*0024*/ 	.byte	0x00, 0xf0, 0x11, 0x00


	//----- nvinfo : EIATTR_KPARAM_INFO
	.align		4
.L_43:
        /*0028*/ 	.byte	0x04, 0x17
        /*002a*/ 	.short	(.L_45 - .L_44)
.L_44:
        /*002c*/ 	.word	0x00000000
        /*0030*/ 	.short	0x0001
        /*0032*/ 	.short	0x0008
        /*0034*/ 	.byte	0x00, 0xf5, 0x21, 0x00


	//----- nvinfo : EIATTR_KPARAM_INFO
	.align		4
.L_45:
        /*0038*/ 	.byte	0x04, 0x17
        /*003a*/ 	.short	(.L_47 - .L_46)
.L_46:
        /*003c*/ 	.word	0x00000000
        /*0040*/ 	.short	0x0000
        /*0042*/ 	.short	0x0000
        /*0044*/ 	.byte	0x00, 0xf5, 0x21, 0x00


	//----- nvinfo : EIATTR_SPARSE_MMA_MASK
	.align		4
.L_47:
        /*0048*/ 	.byte	0x03, 0x50
        /*004a*/ 	.short	0x0000


	//----- nvinfo : EIATTR_MAXREG_COUNT
	.align		4
        /*004c*/ 	.byte	0x03, 0x1b
        /*004e*/ 	.short	0x00ff


	//----- nvinfo : EIATTR_MERCURY_ISA_VERSION
	.align		4
        /*0050*/ 	.byte	0x03, 0x5f
        /*0052*/ 	.short	0x0101


	//----- nvinfo : EIATTR_VRC_CTA_INIT_COUNT
	.align		4
        /*0054*/ 	.byte	0x02, 0x4a
	.zero		1
	.zero		1


	//----- nvinfo : EIATTR_EXIT_INSTR_OFFSETS
	.align		4
        /*0058*/ 	.byte	0x04, 0x1c
        /*005a*/ 	.short	(.L_49 - .L_48)


	//   ....[0]....
.L_48:
        /*005c*/ 	.word	0x000000a0


	//   ....[1]....
        /*0060*/ 	.word	0x00000690


	//   ....[2]....
        /*0064*/ 	.word	0x00000940


	//   ....[3]....
        /*0068*/ 	.word	0x00000af0


	//   ....[4]....
        /*006c*/ 	.word	0x00000c20


	//----- nvinfo : EIATTR_CBANK_PARAM_SIZE
	.align		4
.L_49:
        /*0070*/ 	.byte	0x03, 0x19
        /*0072*/ 	.short	0x0018


	//----- nvinfo : EIATTR_PARAM_CBANK
	.align		4
        /*0074*/ 	.byte	0x04, 0x0a
        /*0076*/ 	.short	(.L_51 - .L_50)
	.align		4
.L_50:
        /*0078*/ 	.word	index@(.nv.constant0._Z8calcdataPdS_ii)
        /*007c*/ 	.short	0x0380
        /*007e*/ 	.short	0x0018


	//----- nvinfo : EIATTR_SW_WAR
	.align		4
.L_51:
        /*0080*/ 	.byte	0x04, 0x36
        /*0082*/ 	.short	(.L_53 - .L_52)
.L_52:
        /*0084*/ 	.word	0x00000008
.L_53:


//--------------------- .nv.info._Z8calcmeanPdS_ii --------------------------
	.section	.nv.info._Z8calcmeanPdS_ii,"",@"SHT_CUDA_INFO"
	.sectionflags	@""
	.align	4


	//----- nvinfo : EIATTR_CUDA_API_VERSION
	.align		4
        /*0000*/ 	.byte	0x04, 0x37
        /*0002*/ 	.short	(.L_55 - .L_54)
.L_54:
        /*0004*/ 	.word	0x00000082


	//----- nvinfo : EIATTR_KPARAM_INFO
	.align		4
.L_55:
        /*0008*/ 	.byte	0x04, 0x17
        /*000a*/ 	.short	(.L_57 - .L_56)
.L_56:
        /*000c*/ 	.word	0x00000000
        /*0010*/ 	.short	0x0003
        /*0012*/ 	.short	0x0014
        /*0014*/ 	.byte	0x00, 0xf0, 0x11, 0x00


	//----- nvinfo : EIATTR_KPARAM_INFO
	.align		4
.L_57:
        /*0018*/ 	.byte	0x04, 0x17
        /*001a*/ 	.short	(.L_59 - .L_58)
.L_58:
        /*001c*/ 	.word	0x00000000
        /*0020*/ 	.short	0x0002
        /*0022*/ 	.short	0x0010
        /*0024*/ 	.byte	0x00, 0xf0, 0x11, 0x00


	//----- nvinfo : EIATTR_KPARAM_INFO
	.align		4
.L_59:
        /*0028*/ 	.byte	0x04, 0x17
        /*002a*/ 	.short	(.L_61 - .L_60)
.L_60:
        /*002c*/ 	.word	0x00000000
        /*0030*/ 	.short	0x0001
        /*0032*/ 	.short	0x0008
        /*0034*/ 	.byte	0x00, 0xf5, 0x21, 0x00


	//----- nvinfo : EIATTR_KPARAM_INFO
	.align		4
.L_61:
        /*0038*/ 	.byte	0x04, 0x17
        /*003a*/ 	.short	(.L_63 - .L_62)
.L_62:
        /*003c*/ 	.word	0x00000000
        /*0040*/ 	.short	0x0000
        /*0042*/ 	.short	0x0000
        /*0044*/ 	.byte	0x00, 0xf5, 0x21, 0x00


	//----- nvinfo : EIATTR_SPARSE_MMA_MASK
	.align		4
.L_63:
        /*0048*/ 	.byte	0x03, 0x50
        /*004a*/ 	.short	0x0000


	//----- nvinfo : EIATTR_MAXREG_COUNT
	.align		4
        /*004c*/ 	.byte	0x03, 0x1b
        /*004e*/ 	.short	0x00ff


	//----- nvinfo : EIATTR_MERCURY_ISA_VERSION
	.align		4
        /*0050*/ 	.byte	0x03, 0x5f
        /*0052*/ 	.short	0x0101


	//----- nvinfo : EIATTR_VRC_CTA_INIT_COUNT
	.align		4
        /*0054*/ 	.byte	0x02, 0x4a
	.zero		1
	.zero		1


	//----- nvinfo : EIATTR_EXIT_INSTR_OFFSETS
	.align		4
        /*0058*/ 	.byte	0x04, 0x1c
        /*005a*/ 	.short	(.L_65 - .L_64)


	//   ....[0]....
.L_64:
        /*005c*/ 	.word	0x000000a0


	//   ....[1]....
        /*0060*/ 	.word	0x00000cd0


	//----- nvinfo : EIATTR_CRS_STACK_SIZE
	.align		4
.L_65:
        /*0064*/ 	.byte	0x04, 0x1e
        /*0066*/ 	.short	(.L_67 - .L_66)
.L_66:
        /*0068*/ 	.word	0x00000000


	//----- nvinfo : EIATTR_CBANK_PARAM_SIZE
	.align		4
.L_67:
        /*006c*/ 	.byte	0x03, 0x19
        /*006e*/ 	.short	0x0018


	//----- nvinfo : EIATTR_PARAM_CBANK
	.align		4
        /*0070*/ 	.byte	0x04, 0x0a
        /*0072*/ 	.short	(.L_69 - .L_68)
	.align		4
.L_68:
        /*0074*/ 	.word	index@(.nv.constant0._Z8calcmeanPdS_ii)
        /*0078*/ 	.short	0x0380
        /*007a*/ 	.short	0x0018


	//----- nvinfo : EIATTR_SW_WAR
	.align		4
.L_69:
        /*007c*/ 	.byte	0x04, 0x36
        /*007e*/ 	.short	(.L_71 - .L_70)
.L_70:
        /*0080*/ 	.word	0x00000008
.L_71:


//--------------------- .nv.callgraph             --------------------------
	.section	.nv.callgraph,"",@"SHT_CUDA_CALLGRAPH"
	.align	4
	.sectionentsize	8
	.align		4
        /*0000*/ 	.word	0x00000000
	.align		4
        /*0004*/ 	.word	0xffffffff
	.align		4
        /*0008*/ 	.word	0x00000000
	.align		4
        /*000c*/ 	.word	0xfffffffe
	.align		4
        /*0010*/ 	.word	0x00000000
	.align		4
        /*0014*/ 	.word	0xfffffffd
	.align		4
        /*0018*/ 	.word	0x00000000
	.align		4
        /*001c*/ 	.word	0xfffffffc


//--------------------- .text._Z10calcsymmatPdS_ii --------------------------
	.section	.text._Z10calcsymmatPdS_ii,"ax",@progbits
	.align	128
        .global         _Z10calcsymmatPdS_ii
        .type           _Z10calcsymmatPdS_ii,@function
        .size           _Z10calcsymmatPdS_ii,(.L_x_32 - _Z10calcsymmatPdS_ii)
        .other          _Z10calcsymmatPdS_ii,@"STO_CUDA_ENTRY STV_DEFAULT"
_Z10calcsymmatPdS_ii:
.text._Z10calcsymmatPdS_ii:
[----:B------:R-:W-:Y:S01]  /*0000*/  LDC R1, c[0x0][0x37c] ;  /* 0x0000df00ff017b82 */ /* 0x000fe20000000800 */
[----:B------:R-:W0:Y:S07]  /*0010*/  S2R R16, SR_TID.X ;  /* 0x0000000000107919 */ /* 0x000e2e0000002100 */
[----:B------:R-:W1:Y:S01]  /*0020*/  S2UR UR5, SR_CTAID.X ;  /* 0x00000000000579c3 */ /* 0x000e620000002500 */
[----:B------:R-:W1:Y:S07]  /*0030*/  LDCU UR4, c[0x0][0x360] ;  /* 0x00006c00ff0477ac */ /* 0x000e6e0008000800 */
[----:B------:R-:W2:Y:S01]  /*0040*/  LDC R5, c[0x0][0x390] ;  /* 0x0000e400ff057b82 */ /* 0x000ea20000000800 */
[----:B-1----:R-:W-:-:S06]  /*0050*/  UIMAD UR4, UR4, UR5, URZ ;  /* 0x00000005040472a4 */ /* 0x002fcc000f8e02ff */
[----:B0-----:R-:W-:Y:S02]  /*0060*/  IADD3 R4, PT, PT, R16, UR4, RZ ;  /* 0x0000000410047c10 */ /* 0x001fe4000fffe0ff */
[----:B--2---:R-:W-:Y:S02]  /*0070*/  IADD3 R0, PT, PT, R5, 0x1, RZ ;  /* 0x0000000105007810 */ /* 0x004fe40007ffe0ff */
[----:B------:R-:W-:Y:S02]  /*0080*/  IADD3 R3, PT, PT, R4, 0x1, RZ ;  /* 0x0000000104037810 */ /* 0x000fe40007ffe0ff */
[----:B------:R-:W-:-:S04]  /*0090*/  VIMNMX R2, PT, PT, R0, R5, PT ;  /* 0x0000000500027248 */ /* 0x000fc80003fe0100 */
[----:B------:R-:W-:-:S13]  /*00a0*/  ISETP.GE.AND P0, PT, R2, R3, PT ;  /* 0x000000030200720c */ /* 0x000fda0003f06270 */
[----:B------:R-:W-:Y:S05]  /*00b0*/  @!P0 EXIT ;  /* 0x000000000000894d */ /* 0x000fea0003800000 */
[----:B------:R-:W0:Y:S01]  /*00c0*/  LDCU UR5, c[0x0][0x394] ;  /* 0x00007280ff0577ac */ /* 0x000e220008000800 */
[----:B------:R-:W-:Y:S01]  /*00d0*/  IMAD R2, R0, R3, RZ ;  /* 0x0000000300027224 */ /* 0x000fe200078e02ff */
[----:B------:R-:W1:Y:S01]  /*00e0*/  LDCU.64 UR6, c[0x0][0x358] ;  /* 0x00006b00ff0677ac */ /* 0x000e620008000a00 */
[----:B0-----:R-:W-:-:S09]  /*00f0*/  UISETP.GT.AND UP0, UPT, UR5, URZ, UPT ;  /* 0x000000ff0500728c */ /* 0x001fd2000bf04270 */
[----:B-1----:R-:W-:Y:S05]  /*0100*/  BRA.U UP0, `(.L_x_0) ;  /* 0x0000000100d07547 */ /* 0x002fea000b800000 */
[----:B------:R-:W-:Y:S01]  /*0110*/  IADD3 R6, PT, PT, -R4, R5, RZ ;  /* 0x0000000504067210 */ /* 0x000fe20007ffe1ff */
[----:B------:R-:W-:Y:S03]  /*0120*/  BSSY.RECONVERGENT B0, `(.L_x_1) ;  /* 0x0000016000007945 */ /* 0x000fe60003800200 */
[----:B------:R-:W-:-:S13]  /*0130*/  LOP3.LUT P0, R6, R6, 0x3, RZ, 0xc0, !PT ;  /* 0x0000000306067812 */ /* 0x000fda000780c0ff */
[----:B------:R-:W-:Y:S05]  /*0140*/  @!P0 BRA `(.L_x_2) ;  /* 0x00000000004c8947 */ /* 0x000fea0003800000 */
[----:B------:R-:W0:Y:S01]  /*0150*/  LDC.64 R10, c[0x0][0x388] ;  /* 0x0000e200ff0a7b82 */ /* 0x000e220000000a00 */
[----:B------:R-:W-:Y:S01]  /*0160*/  IADD3 R3, PT, PT, R4, R2, RZ ;  /* 0x0000000204037210 */ /* 0x000fe20007ffe0ff */
[----:B------:R-:W-:Y:S01]  /*0170*/  BSSY.RECONVERGENT B1, `(.L_x_3) ;  /* 0x000000f000017945 */ /* 0x000fe20003800200 */
[----:B------:R-:W-:Y:S02]  /*0180*/  IADD3 R12, PT, PT, -R6, RZ, RZ ;  /* 0x000000ff060c7210 */ /* 0x000fe40007ffe1ff */
[----:B------:R-:W-:Y:S02]  /*0190*/  MOV R14, R4 ;  /* 0x00000004000e7202 */ /* 0x000fe40000000f00 */
[----:B------:R-:W-:-:S07]  /*01a0*/  IADD3 R13, PT, PT, R3, 0x1, RZ ;  /* 0x00000001030d7810 */ /* 0x000fce0007ffe0ff */
.L_x_4:
[----:B-1----:R-:W-:Y:S01]  /*01b0*/  VIADD R9, R3, 0x1 ;  /* 0x0000000103097836 */ /* 0x002fe20000000000 */
[----:B------:R-:W-:Y:S01]  /*01c0*/  IADD3 R12, PT, PT, R12, 0x1, RZ ;  /* 0x000000010c0c7810 */ /* 0x000fe20007ffe0ff */
[--C-:B0-----:R-:W-:Y:S01]  /*01d0*/  IMAD.WIDE R6, R13, 0x8, R10.reuse ;  /* 0x000000080d067825 */ /* 0x101fe200078e020a */
[----:B------:R-:W-:Y:S02]  /*01e0*/  IADD3 R14, PT, PT, R14, 0x1, RZ ;  /* 0x000000010e0e7810 */ /* 0x000fe40007ffe0ff */
[----:B------:R-:W-:Y:S01]  /*01f0*/  ISETP.NE.AND P0, PT, R12, RZ, PT ;  /* 0x000000ff0c00720c */ /* 0x000fe20003f05270 */
[----:B------:R-:W-:Y:S01]  /*0200*/  IMAD.WIDE R8, R9, 0x8, R10 ;  /* 0x0000000809087825 */ /* 0x000fe200078e020a */
[----:B------:R1:W-:Y:S01]  /*0210*/  STG.E.64 desc[UR6][R6.64], RZ ;  /* 0x000000ff06007986 */ /* 0x0003e2000c101b06 */
[----:B------:R-:W-:Y:S02]  /*0220*/  IADD3 R13, PT, PT, R13, 0x1, RZ ;  /* 0x000000010d0d7810 */ /* 0x000fe40007ffe0ff */
[----:B------:R-:W-:Y:S01]  /*0230*/  IADD3 R3, PT, PT, R0, R3, RZ ;  /* 0x0000000300037210 */ /* 0x000fe20007ffe0ff */
[----:B------:R1:W-:Y:S07]  /*0240*/  STG.E.64 desc[UR6][R8.64], RZ ;  /* 0x000000ff08007986 */ /* 0x0003ee000c101b06 */
[----:B------:R-:W-:Y:S05]  /*0250*/  @P0 BRA `(.L_x_4) ;  /* 0xfffffffc00d40947 */ /* 0x000fea000383ffff */
[----:B------:R-:W-:Y:S05]  /*0260*/  BSYNC.RECONVERGENT B1 ;  /* 0x0000000000017941 */ /* 0x000fea0003800200 */
.L_x_3:
[----:B------:R-:W-:-:S07]  /*0270*/  IADD3 R3, PT, PT, R14, 0x1, RZ ;  /* 0x000000010e037810 */ /* 0x000fce0007ffe0ff */
.L_x_2:
[----:B------:R-:W-:Y:S05]  /*0280*/  BSYNC.RECONVERGENT B0 ;  /* 0x0000000000007941 */ /* 0x000fea0003800200 */
.L_x_1:
[----:B-1----:R-:W-:-:S04]  /*0290*/  IADD3 R6, PT, PT, R16, UR4, -R5 ;  /* 0x0000000410067c10 */ /* 0x002fc8000fffe805 */
[----:B------:R-:W-:-:S13]  /*02a0*/  ISETP.GT.U32.AND P0, PT, R6, -0x4, PT ;  /* 0xfffffffc0600780c */ /* 0x000fda0003f04070 */
[----:B------:R-:W-:Y:S05]  /*02b0*/  @P0 EXIT ;  /* 0x000000000000094d */ /* 0x000fea0003800000 */
[----:B------:R-:W0:Y:S01]  /*02c0*/  LDC.64 R6, c[0x0][0x388] ;  /* 0x0000e200ff067b82 */ /* 0x000e220000000a00 */
[----:B------:R-:W-:Y:S01]  /*02d0*/  IADD3 R21, PT, PT, R3, R2, RZ ;  /* 0x0000000203157210 */ /* 0x000fe20007ffe0ff */
[----:B------:R-:W-:Y:S01]  /*02e0*/  IMAD R19, R0, R3, R4 ;  /* 0x0000000300137224 */ /* 0x000fe200078e0204 */
[----:B------:R-:W-:-:S07]  /*02f0*/  LEA R2, R5, 0x4, 0x2 ;  /* 0x0000000405027811 */ /* 0x000fce00078e10ff */
.L_x_5:
[----:B-1----:R-:W-:Y:S01]  /*0300*/  VIADD R11, R19, 0x1 ;  /* 0x00000001130b7836 */ /* 0x002fe20000000000 */
[----:B------:R-:W-:Y:S01]  /*0310*/  IADD3 R4, PT, PT, R3, 0x3, RZ ;  /* 0x0000000303047810 */ /* 0x000fe20007ffe0ff */
[--C-:B0-----:R-:W-:Y:S01]  /*0320*/  IMAD.WIDE R8, R21, 0x8, R6.reuse ;  /* 0x0000000815087825 */ /* 0x101fe200078e0206 */
[----:B------:R-:W-:Y:S02]  /*0330*/  IADD3 R3, PT, PT, R3, 0x4, RZ ;  /* 0x0000000403037810 */ /* 0x000fe40007ffe0ff */
[----:B------:R-:W-:Y:S01]  /*0340*/  ISETP.GE.AND P0, PT, R4, R5, PT ;  /* 0x000000050400720c */ /* 0x000fe20003f06270 */
[----:B------:R-:W-:Y:S01]  /*0350*/  IMAD.WIDE R10, R11, 0x8, R6 ;  /* 0x000000080b0a7825 */ /* 0x000fe200078e0206 */
[----:B------:R1:W-:Y:S01]  /*0360*/  STG.E.64 desc[UR6][R8.64], RZ ;  /* 0x000000ff08007986 */ /* 0x0003e2000c101b06 */
[----:B------:R-:W-:Y:S02]  /*0370*/  IADD3 R19, PT, PT, R2, R19, RZ ;  /* 0x0000001302137210 */ /* 0x000fe40007ffe0ff */
[----:B------:R-:W-:Y:S01]  /*0380*/  IADD3 R21, PT, PT, R21, 0x4, RZ ;  /* 0x0000000415157810 */ /* 0x000fe20007ffe0ff */
[----:B------:R1:W-:Y:S01]  /*0390*/  STG.E.64 desc[UR6][R10.64], RZ ;  /* 0x000000ff0a007986 */ /* 0x0003e2000c101b06 */
[----:B------:R-:W-:-:S03]  /*03a0*/  IMAD.WIDE R12, R0, 0x8, R10 ;  /* 0x00000008000c7825 */ /* 0x000fc600078e020a */
[----:B------:R1:W-:Y:S01]  /*03b0*/  STG.E.64 desc[UR6][R8.64+0x8], RZ ;  /* 0x000008ff08007986 */ /* 0x0003e2000c101b06 */
[----:B------:R-:W-:-:S03]  /*03c0*/  IMAD.WIDE R14, R0, 0x8, R12 ;  /* 0x00000008000e7825 */ /* 0x000fc600078e020c */
[----:B------:R1:W-:Y:S04]  /*03d0*/  STG.E.64 desc[UR6][R12.64], RZ ;  /* 0x000000ff0c007986 */ /* 0x0003e8000c101b06 */
[----:B------:R1:W-:Y:S01]  /*03e0*/  STG.E.64 desc[UR6][R8.64+0x10], RZ ;  /* 0x000010ff08007986 */ /* 0x0003e2000c101b06 */
[----:B------:R-:W-:-:S03]  /*03f0*/  IMAD.WIDE R16, R0, 0x8, R14 ;  /* 0x0000000800107825 */ /* 0x000fc600078e020e */
[----:B------:R1:W-:Y:S04]  /*0400*/  STG.E.64 desc[UR6][R14.64], RZ ;  /* 0x000000ff0e007986 */ /* 0x0003e8000c101b06 */
[----:B------:R1:W-:Y:S04]  /*0410*/  STG.E.64 desc[UR6][R8.64+0x18], RZ ;  /* 0x000018ff08007986 */ /* 0x0003e8000c101b06 */
[----:B------:R1:W-:Y:S01]  /*0420*/  STG.E.64 desc[UR6][R16.64], RZ ;  /* 0x000000ff10007986 */ /* 0x0003e2000c101b06 */
[----:B------:R-:W-:Y:S05]  /*0430*/  @!P0 BRA `(.L_x_5) ;  /* 0xfffffffc00b08947 */ /* 0x000fea000383ffff */
[----:B------:R-:W-:Y:S05]  /*0440*/  EXIT ;  /* 0x000000000000794d */ /* 0x000fea0003800000 */
.L_x_0:
[----:B------:R-:W-:Y:S01]  /*0450*/  IADD3 R4, PT, PT, R5, UR4, R16 ;  /* 0x0000000405047c10 */ /* 0x000fe2000fffe010 */
[----:B------:R-:W-:Y:S01]  /*0460*/  ULOP3.LUT UR5, UR5, 0x7, URZ, 0xc0, !UPT ;  /* 0x0000000705057892 */ /* 0x000fe2000f8ec0ff */
[----:B------:R-:W-:-:S11]  /*0470*/  MOV R5, R3 ;  /* 0x0000000300057202 */ /* 0x000fd60000000f00 */
.L_x_10:
[----:B0-----:R-:W0:Y:S01]  /*0480*/  LDC.64 R10, c[0x0][0x388] ;  /* 0x0000e200ff0a7b82 */ /* 0x001e220000000a00 */
[----:B-12---:R-:W-:Y:S01]  /*0490*/  IADD3 R9, PT, PT, R2, R5, RZ ;  /* 0x0000000502097210 */ /* 0x006fe20007ffe0ff */
[----:B------:R-:W-:Y:S01]  /*04a0*/  IMAD.MOV.U32 R28, RZ, RZ, 0x1 ;  /* 0x00000001ff1c7424 */ /* 0x000fe200078e00ff */
[----:B------:R-:W-:-:S05]  /*04b0*/  CS2R R24, SRZ ;  /* 0x0000000000187805 */ /* 0x000fca000001ff00 */
[----:B------:R-:W1:Y:S01]  /*04c0*/  LDC R6, c[0x0][0x394] ;  /* 0x0000e500ff067b82 */ /* 0x000e620000000800 */
[----:B0-----:R-:W-:-:S05]  /*04d0*/  IMAD.WIDE R8, R9, 0x8, R10 ;  /* 0x0000000809087825 */ /* 0x001fca00078e020a */
[----:B------:R0:W-:Y:S01]  /*04e0*/  STG.E.64 desc[UR6][R8.64], RZ ;  /* 0x000000ff08007986 */ /* 0x0001e2000c101b06 */
[----:B-1----:R-:W-:-:S13]  /*04f0*/  ISETP.GE.U32.AND P0, PT, R6, 0x8, PT ;  /* 0x000000080600780c */ /* 0x002fda0003f06070 */
[----:B0-----:R-:W-:Y:S05]  /*0500*/  @!P0 BRA `(.L_x_6) ;  /* 0x0000000400088947 */ /* 0x001fea0003800000 */
[----:B------:R-:W0:Y:S01]  /*0510*/  LDC R22, c[0x0][0x390] ;  /* 0x0000e400ff167b82 */ /* 0x000e220000000800 */
[----:B------:R-:W-:Y:S01]  /*0520*/  LOP3.LUT R7, R6, 0x7ffffff8, RZ, 0xc0, !PT ;  /* 0x7ffffff806077812 */ /* 0x000fe200078ec0ff */
[----:B------:R-:W-:Y:S01]  /*0530*/  HFMA2 R28, -RZ, RZ, 0, 0 ;  /* 0x00000000ff1c7431 */ /* 0x000fe200000001ff */
[----:B------:R-:W-:Y:S02]  /*0540*/  MOV R23, R4 ;  /* 0x0000000400177202 */ /* 0x000fe40000000f00 */
[----:B------:R-:W-:Y:S02]  /*0550*/  CS2R R24, SRZ ;  /* 0x0000000000187805 */ /* 0x000fe4000001ff00 */
[----:B------:R-:W-:Y:S02]  /*0560*/  IADD3 R7, PT, PT, -R7, RZ, RZ ;  /* 0x000000ff07077210 */ /* 0x000fe40007ffe1ff */
[----:B0-----:R-:W-:-:S07]  /*0570*/  IADD3 R29, PT, PT, R5, R22, RZ ;  /* 0x00000016051d7210 */ /* 0x001fce0007ffe0ff */
.L_x_7:
[----:B-1----:R-:W0:Y:S01]  /*0580*/  LDC.64 R18, c[0x0][0x380] ;  /* 0x0000e000ff127b82 */ /* 0x002e220000000a00 */
[----:B------:R-:W-:Y:S02]  /*0590*/  IADD3 R21, PT, PT, R23, 0x2, RZ ;  /* 0x0000000217157810 */ /* 0x000fe40007ffe0ff */
[----:B------:R-:W-:-:S03]  /*05a0*/  IADD3 R13, PT, PT, R29, 0x1, RZ ;  /* 0x000000011d0d7810 */ /* 0x000fc60007ffe0ff */
[----:B0-----:R-:W-:-:S04]  /*05b0*/  IMAD.WIDE R20, R21, 0x8, R18 ;  /* 0x0000000815147825 */ /* 0x001fc800078e0212 */
[----:B------:R-:W-:Y:S02]  /*05c0*/  IMAD.WIDE R18, R13, 0x8, R18 ;  /* 0x000000080d127825 */ /* 0x000fe400078e0212 */
[----:B------:R-:W2:Y:S04]  /*05d0*/  LDG.E.64 R12, desc[UR6][R20.64] ;  /* 0x00000006140c7981 */ /* 0x000ea8000c1e1b00 */
[----:B------:R-:W2:Y:S01]  /*05e0*/  LDG.E.64 R16, desc[UR6][R18.64] ;  /* 0x0000000612107981 */ /* 0x000ea2000c1e1b00 */
[----:B------:R-:W-:Y:S01]  /*05f0*/  IMAD.WIDE R26, R0, 0x8, R20 ;  /* 0x00000008001a7825 */ /* 0x000fe200078e0214 */
[----:B--2---:R-:W-:-:S03]  /*0600*/  DFMA R16, R12, R16, R24 ;  /* 0x000000100c10722b */ /* 0x004fc60000000018 */
[----:B------:R-:W-:-:S04]  /*0610*/  IMAD.WIDE R24, R0, 0x8, R18 ;  /* 0x0000000800187825 */ /* 0x000fc800078e0212 */
[----:B------:R0:W-:Y:S04]  /*0620*/  STG.E.64 desc[UR6][R8.64], R16 ;  /* 0x0000001008007986 */ /* 0x0001e8000c101b06 */
[----:B------:R1:W2:Y:S04]  /*0630*/  LDG.E.64 R12, desc[UR6][R26.64] ;  /* 0x000000061a0c7981 */ /* 0x0002a8000c1e1b00 */
[----:B------:R-:W2:Y:S01]  /*0640*/  LDG.E.64 R14, desc[UR6][R24.64] ;  /* 0x00000006180e7981 */ /* 0x000ea2000c1e1b00 */
[----:B-1----:R-:W-:Y:S01]  /*0650*/  IMAD.WIDE R26, R0, 0x8, R26 ;  /* 0x00000008001a7825 */ /* 0x002fe200078e021a */
[----:B--2---:R-:W-:-:S03]  /*0660*/  DFMA R14, R12, R14, R16 ;  /* 0x0000000e0c0e722b */ /* 0x004fc60000000010 */
[----:B0-----:R-:W-:-:S04]  /*0670*/  IMAD.WIDE R16, R0, 0x8, R24 ;  /* 0x0000000800107825 */ /* 0x001fc800078e0218 */
[----:B------:R0:W-:Y:S04]  /*0680*/  STG.E.64 desc[UR6][R8.64], R14 ;  /* 0x0000000e08007986 */ /* 0x0001e8000c101b06 */
[----:B------:R-:W2:Y:S04]  /*0690*/  LDG.E.64 R12, desc[UR6][R26.64] ;  /* 0x000000061a0c7981 */ /* 0x000ea8000c1e1b00 */
[----:B------:R-:W2:Y:S01]  /*06a0*/  LDG.E.64 R18, desc[UR6][R16.64] ;  /* 0x0000000610127981 */ /* 0x000ea2000c1e1b00 */
[----:B------:R-:W-:Y:S01]  /*06b0*/  IMAD.WIDE R20, R0, 0x8, R26 ;  /* 0x0000000800147825 */ /* 0x000fe200078e021a */
[----:B--2---:R-:W-:-:S03]  /*06c0*/  DFMA R18, R12, R18, R14 ;  /* 0x000000120c12722b */ /* 0x004fc6000000000e */
[----:B0-----:R-:W-:-:S04]  /*06d0*/  IMAD.WIDE R14, R0, 0x8, R16 ;  /* 0x00000008000e7825 */ /* 0x001fc800078e0210 */
        /* <DEDUP_REMOVED lines=13> */
[----:B------:R-:W2:Y:S04]  /*07b0*/  LDG.E.64 R14, desc[UR6][R26.64] ;  /* 0x000000061a0e7981 */ /* 0x000ea8000c1e1b00 */
[----:B------:R-:W2:Y:S02]  /*07c0*/  LDG.E.64 R12, desc[UR6][R24.64] ;  /* 0x00000006180c7981 */ /* 0x000ea4000c1e1b00 */
[----:B--2---:R-:W-:Y:S01]  /*07d0*/  DFMA R12, R14, R12, R16 ;  /* 0x0000000c0e0c722b */ /* 0x004fe20000000010 */
[----:B------:R-:W-:-:S04]  /*07e0*/  IMAD.WIDE R14, R0, 0x8, R26 ;  /* 0x00000008000e7825 */ /* 0x000fc800078e021a */
[C---:B0-----:R-:W-:Y:S02]  /*07f0*/  IMAD.WIDE R16, R0.reuse, 0x8, R24 ;  /* 0x0000000800107825 */ /* 0x041fe400078e0218 */
[----:B------:R0:W-:Y:S04]  /*0800*/  STG.E.64 desc[UR6][R8.64], R12 ;  /* 0x0000000c08007986 */ /* 0x0001e8000c101b06 */
[----:B------:R-:W2:Y:S04]  /*0810*/  LDG.E.64 R18, desc[UR6][R14.64] ;  /* 0x000000060e127981 */ /* 0x000ea8000c1e1b00 */
[----:B------:R1:W2:Y:S02]  /*0820*/  LDG.E.64 R20, desc[UR6][R16.64] ;  /* 0x0000000610147981 */ /* 0x0002a4000c1e1b00 */
[----:B-1----:R-:W-:Y:S01]  /*0830*/  IMAD.WIDE R16, R0, 0x8, R16 ;  /* 0x0000000800107825 */ /* 0x002fe200078e0210 */
[----:B--2---:R-:W-:-:S03]  /*0840*/  DFMA R18, R18, R20, R12 ;  /* 0x000000141212722b */ /* 0x004fc6000000000c */
[----:B------:R-:W-:-:S04]  /*0850*/  IMAD.WIDE R20, R0, 0x8, R14 ;  /* 0x0000000800147825 */ /* 0x000fc800078e020e */
[----:B------:R1:W-:Y:S04]  /*0860*/  STG.E.64 desc[UR6][R8.64], R18 ;  /* 0x0000001208007986 */ /* 0x0003e8000c101b06 */
[----:B------:R-:W2:Y:S04]  /*0870*/  LDG.E.64 R20, desc[UR6][R20.64] ;  /* 0x0000000614147981 */ /* 0x000ea8000c1e1b00 */
[----:B------:R-:W2:Y:S01]  /*0880*/  LDG.E.64 R24, desc[UR6][R16.64] ;  /* 0x0000000610187981 */ /* 0x000ea2000c1e1b00 */
[----:B------:R-:W-:Y:S01]  /*0890*/  VIADD R7, R7, 0x8 ;  /* 0x0000000807077836 */ /* 0x000fe20000000000 */
[----:B0-----:R-:W-:-:S02]  /*08a0*/  LEA R12, R22, 0x8, 0x3 ;  /* 0x00000008160c7811 */ /* 0x001fc400078e18ff */
[----:B------:R-:W-:Y:S02]  /*08b0*/  IADD3 R28, PT, PT, R28, 0x8, RZ ;  /* 0x000000081c1c7810 */ /* 0x000fe40007ffe0ff */
[----:B------:R-:W-:Y:S02]  /*08c0*/  ISETP.NE.AND P0, PT, R7, RZ, PT ;  /* 0x000000ff0700720c */ /* 0x000fe40003f05270 */
[C---:B------:R-:W-:Y:S02]  /*08d0*/  IADD3 R29, PT, PT, R12.reuse, R29, RZ ;  /* 0x0000001d0c1d7210 */ /* 0x040fe40007ffe0ff */
[----:B------:R-:W-:Y:S01]  /*08e0*/  IADD3 R23, PT, PT, R12, R23, RZ ;  /* 0x000000170c177210 */ /* 0x000fe20007ffe0ff */
[----:B--2---:R-:W-:-:S07]  /*08f0*/  DFMA R24, R20, R24, R18 ;  /* 0x000000181418722b */ /* 0x004fce0000000012 */
[----:B------:R1:W-:Y:S01]  /*0900*/  STG.E.64 desc[UR6][R8.64], R24 ;  /* 0x0000001808007986 */ /* 0x0003e2000c101b06 */
[----:B------:R-:W-:Y:S05]  /*0910*/  @P0 BRA `(.L_x_7) ;  /* 0xfffffffc00180947 */ /* 0x000fea000383ffff */
[----:B------:R-:W-:-:S07]  /*0920*/  IADD3 R28, PT, PT, R28, 0x1, RZ ;  /* 0x000000011c1c7810 */ /* 0x000fce0007ffe0ff */
.L_x_6:
[----:B------:R-:W-:-:S09]  /*0930*/  UISETP.NE.AND UP0, UPT, UR5, URZ, UPT ;  /* 0x000000ff0500728c */ /* 0x000fd2000bf05270 */
[----:B------:R-:W-:Y:S05]  /*0940*/  BRA.U !UP0, `(.L_x_8) ;  /* 0x0000000108f47547 */ /* 0x000fea000b800000 */
[----:B------:R-:W-:-:S04]  /*0950*/  UIADD3 UR4, UPT, UPT, UR5, -0x1, URZ ;  /* 0xffffffff05047890 */ /* 0x000fc8000fffe0ff */
[----:B------:R-:W-:-:S09]  /*0960*/  UISETP.GE.U32.AND UP0, UPT, UR4, 0x3, UPT ;  /* 0x000000030400788c */ /* 0x000fd2000bf06070 */
[----:B------:R-:W-:Y:S05]  /*0970*/  BRA.U !UP0, `(.L_x_9) ;  /* 0x0000000108707547 */ /* 0x000fea000b800000 */
[----:B------:R-:W0:Y:S01]  /*0980*/  LDC.64 R12, c[0x0][0x380] ;  /* 0x0000e000ff0c7b82 */ /* 0x000e220000000a00 */
[CC--:B------:R-:W-:Y:S02]  /*0990*/  IMAD R15, R0.reuse, R28.reuse, R3 ;  /* 0x0000001c000f7224 */ /* 0x0c0fe400078e0203 */
[----:B------:R-:W-:Y:S02]  /*09a0*/  IMAD R7, R0, R28, R5 ;  /* 0x0000001c00077224 */ /* 0x000fe400078e0205 */
[----:B0-----:R-:W-:-:S04]  /*09b0*/  IMAD.WIDE R14, R15, 0x8, R12 ;  /* 0x000000080f0e7825 */ /* 0x001fc800078e020c */
[----:B------:R-:W-:Y:S01]  /*09c0*/  IMAD.WIDE R12, R7, 0x8, R12 ;  /* 0x00000008070c7825 */ /* 0x000fe200078e020c */
[----:B------:R-:W2:Y:S04]  /*09d0*/  LDG.E.64 R16, desc[UR6][R14.64] ;  /* 0x000000060e107981 */ /* 0x000ea8000c1e1b00 */
[----:B-1----:R-:W2:Y:S02]  /*09e0*/  LDG.E.64 R18, desc[UR6][R12.64] ;  /* 0x000000060c127981 */ /* 0x002ea4000c1e1b00 */
[----:B--2---:R-:W-:Y:S01]  /*09f0*/  DFMA R24, R16, R18, R24 ;  /* 0x000000121018722b */ /* 0x004fe20000000018 */
[----:B------:R-:W-:-:S04]  /*0a00*/  IMAD.WIDE R16, R0, 0x8, R14 ;  /* 0x0000000800107825 */ /* 0x000fc800078e020e */
[C---:B------:R-:W-:Y:S02]  /*0a10*/  IMAD.WIDE R18, R0.reuse, 0x8, R12 ;  /* 0x0000000800127825 */ /* 0x040fe400078e020c */
[----:B------:R0:W-:Y:S04]  /*0a20*/  STG.E.64 desc[UR6][R8.64], R24 ;  /* 0x0000001808007986 */ /* 0x0001e8000c101b06 */
[----:B------:R-:W2:Y:S04]  /*0a30*/  LDG.E.64 R22, desc[UR6][R16.64] ;  /* 0x0000000610167981 */ /* 0x000ea8000c1e1b00 */
[----:B------:R-:W2:Y:S01]  /*0a40*/  LDG.E.64 R20, desc[UR6][R18.64] ;  /* 0x0000000612147981 */ /* 0x000ea2000c1e1b00 */
[----:B------:R-:W-:Y:S01]  /*0a50*/  IMAD.WIDE R26, R0, 0x8, R18 ;  /* 0x00000008001a7825 */ /* 0x000fe200078e0212 */
[----:B--2---:R-:W-:-:S03]  /*0a60*/  DFMA R22, R22, R20, R24 ;  /* 0x000000141616722b */ /* 0x004fc60000000018 */
[----:B------:R-:W-:-:S04]  /*0a70*/  IMAD.WIDE R20, R0, 0x8, R16 ;  /* 0x0000000800147825 */ /* 0x000fc800078e0210 */
[----:B------:R2:W-:Y:S04]  /*0a80*/  STG.E.64 desc[UR6][R8.64], R22 ;  /* 0x0000001608007986 */ /* 0x0005e8000c101b06 */
[----:B------:R-:W3:Y:S04]  /*0a90*/  LDG.E.64 R12, desc[UR6][R20.64] ;  /* 0x00000006140c7981 */ /* 0x000ee8000c1e1b00 */
[----:B------:R1:W3:Y:S02]  /*0aa0*/  LDG.E.64 R14, desc[UR6][R26.64] ;  /* 0x000000061a0e7981 */ /* 0x0002e4000c1e1b00 */
[----:B-1----:R-:W-:Y:S01]  /*0ab0*/  IMAD.WIDE R26, R0, 0x8, R26 ;  /* 0x00000008001a7825 */ /* 0x002fe200078e021a */
[----:B---3--:R-:W-:-:S03]  /*0ac0*/  DFMA R12, R12, R14, R22 ;  /* 0x0000000e0c0c722b */ /* 0x008fc60000000016 */
[----:B------:R-:W-:-:S04]  /*0ad0*/  IMAD.WIDE R14, R0, 0x8, R20 ;  /* 0x00000008000e7825 */ /* 0x000fc800078e0214 */
[----:B------:R2:W-:Y:S04]  /*0ae0*/  STG.E.64 desc[UR6][R8.64], R12 ;  /* 0x0000000c08007986 */ /* 0x0005e8000c101b06 */
[----:B------:R-:W3:Y:S04]  /*0af0*/  LDG.E.64 R14, desc[UR6][R14.64] ;  /* 0x000000060e0e7981 */ /* 0x000ee8000c1e1b00 */
[----:B0-----:R-:W3:Y:S01]  /*0b00*/  LDG.E.64 R24, desc[UR6][R26.64] ;  /* 0x000000061a187981 */ /* 0x001ee2000c1e1b00 */
[----:B------:R-:W-:Y:S01]  /*0b10*/  IADD3 R28, PT, PT, R28, 0x4, RZ ;  /* 0x000000041c1c7810 */ /* 0x000fe20007ffe0ff */
[----:B---3--:R-:W-:-:S07]  /*0b20*/  DFMA R24, R14, R24, R12 ;  /* 0x000000180e18722b */ /* 0x008fce000000000c */
[----:B------:R2:W-:Y:S04]  /*0b30*/  STG.E.64 desc[UR6][R8.64], R24 ;  /* 0x0000001808007986 */ /* 0x0005e8000c101b06 */
.L_x_9:
[----:B------:R-:W-:-:S13]  /*0b40*/  LOP3.LUT P0, R7, R6, 0x3, RZ, 0xc0, !PT ;  /* 0x0000000306077812 */ /* 0x000fda000780c0ff */
[----:B------:R-:W-:Y:S05]  /*0b50*/  @!P0 BRA `(.L_x_8) ;  /* 0x0000000000708947 */ /* 0x000fea0003800000 */
[----:B------:R-:W-:-:S13]  /*0b60*/  ISETP.NE.AND P0, PT, R7, 0x1, PT ;  /* 0x000000010700780c */ /* 0x000fda0003f05270 */
[----:B------:R-:W0:Y:S01]  /*0b70*/  @P0 LDC.64 R16, c[0x0][0x380] ;  /* 0x0000e000ff100b82 */ /* 0x000e220000000a00 */
[CC--:B------:R-:W-:Y:S02]  /*0b80*/  @P0 IMAD R15, R0.reuse, R28.reuse, R3 ;  /* 0x0000001c000f0224 */ /* 0x0c0fe400078e0203 */
[----:B------:R-:W-:Y:S02]  /*0b90*/  @P0 IMAD R7, R0, R28, R5 ;  /* 0x0000001c00070224 */ /* 0x000fe400078e0205 */
[----:B0-----:R-:W-:-:S04]  /*0ba0*/  @P0 IMAD.WIDE R14, R15, 0x8, R16 ;  /* 0x000000080f0e0825 */ /* 0x001fc800078e0210 */
[----:B------:R-:W-:Y:S01]  /*0bb0*/  @P0 IMAD.WIDE R16, R7, 0x8, R16 ;  /* 0x0000000807100825 */ /* 0x000fe200078e0210 */
[----:B--2---:R-:W2:Y:S04]  /*0bc0*/  @P0 LDG.E.64 R12, desc[UR6][R14.64] ;  /* 0x000000060e0c0981 */ /* 0x004ea8000c1e1b00 */
[----:B-1----:R-:W2:Y:S01]  /*0bd0*/  @P0 LDG.E.64 R18, desc[UR6][R16.64] ;  /* 0x0000000610120981 */ /* 0x002ea2000c1e1b00 */
[----:B------:R-:W-:Y:S01]  /*0be0*/  @P0 IMAD.WIDE R20, R0, 0x8, R16 ;  /* 0x0000000800140825 */ /* 0x000fe200078e0210 */
[----:B------:R-:W-:-:S04]  /*0bf0*/  LOP3.LUT R6, R6, 0x1, RZ, 0xc0, !PT ;  /* 0x0000000106067812 */ /* 0x000fc800078ec0ff */
[----:B------:R-:W-:-:S13]  /*0c00*/  ISETP.NE.U32.AND P1, PT, R6, 0x1, PT ;  /* 0x000000010600780c */ /* 0x000fda0003f25070 */
[----:B------:R-:W0:Y:S01]  /*0c10*/  @!P1 LDC.64 R6, c[0x0][0x380] ;  /* 0x0000e000ff069b82 */ /* 0x000e220000000a00 */
[----:B--2---:R-:W-:Y:S01]  /*0c20*/  @P0 DFMA R12, R12, R18, R24 ;  /* 0x000000120c0c022b */ /* 0x004fe20000000018 */
[----:B------:R-:W-:-:S06]  /*0c30*/  @P0 IMAD.WIDE R18, R0, 0x8, R14 ;  /* 0x0000000800120825 */ /* 0x000fcc00078e020e */
[----:B------:R-:W-:Y:S04]  /*0c40*/  @P0 STG.E.64 desc[UR6][R8.64], R12 ;  /* 0x0000000c08000986 */ /* 0x000fe8000c101b06 */
[----:B------:R-:W2:Y:S04]  /*0c50*/  @P0 LDG.E.64 R18, desc[UR6][R18.64] ;  /* 0x0000000612120981 */ /* 0x000ea8000c1e1b00 */
[----:B------:R-:W2:Y:S01]  /*0c60*/  @P0 LDG.E.64 R20, desc[UR6][R20.64] ;  /* 0x0000000614140981 */ /* 0x000ea2000c1e1b00 */
[----:B------:R-:W-:-:S05]  /*0c70*/  @P0 IADD3 R28, PT, PT, R28, 0x2, RZ ;  /* 0x000000021c1c0810 */ /* 0x000fca0007ffe0ff */
[CC--:B------:R-:W-:Y:S02]  /*0c80*/  @!P1 IMAD R15, R0.reuse, R28.reuse, R3 ;  /* 0x0000001c000f9224 */ /* 0x0c0fe400078e0203 */
[----:B------:R-:W-:Y:S02]  /*0c90*/  @!P1 IMAD R17, R0, R28, R5 ;  /* 0x0000001c00119224 */ /* 0x000fe400078e0205 */
[----:B0-----:R-:W-:-:S04]  /*0ca0*/  @!P1 IMAD.WIDE R14, R15, 0x8, R6 ;  /* 0x000000080f0e9825 */ /* 0x001fc800078e0206 */
[----:B------:R-:W-:Y:S01]  /*0cb0*/  @!P1 IMAD.WIDE R6, R17, 0x8, R6 ;  /* 0x0000000811069825 */ /* 0x000fe200078e0206 */
[----:B--2---:R-:W-:-:S07]  /*0cc0*/  @P0 DFMA R24, R18, R20, R12 ;  /* 0x000000141218022b */ /* 0x004fce000000000c */
[----:B------:R0:W-:Y:S04]  /*0cd0*/  @P0 STG.E.64 desc[UR6][R8.64], R24 ;  /* 0x0000001808000986 */ /* 0x0001e8000c101b06 */
[----:B------:R-:W0:Y:S04]  /*0ce0*/  @!P1 LDG.E.64 R14, desc[UR6][R14.64] ;  /* 0x000000060e0e9981 */ /* 0x000e28000c1e1b00 */
[----:B------:R-:W0:Y:S02]  /*0cf0*/  @!P1 LDG.E.64 R6, desc[UR6][R6.64] ;  /* 0x0000000606069981 */ /* 0x000e24000c1e1b00 */
[----:B0-----:R-:W-:-:S07]  /*0d00*/  @!P1 DFMA R24, R14, R6, R24 ;  /* 0x000000060e18922b */ /* 0x001fce0000000018 */
[----:B------:R0:W-:Y:S04]  /*0d10*/  @!P1 STG.E.64 desc[UR6][R8.64], R24 ;  /* 0x0000001808009986 */ /* 0x0001e8000c101b06 */
.L_x_8:
[----:B------:R-:W3:Y:S01]  /*0d20*/  LDCU UR4, c[0x0][0x390] ;  /* 0x00007200ff0477ac */ /* 0x000ee20008000800 */
[----:B------:R-:W-:-:S04]  /*0d30*/  IMAD R7, R0, R5, R3 ;  /* 0x0000000500077224 */ /* 0x000fc800078e0203 */
[----:B------:R-:W-:-:S05]  /*0d40*/  IMAD.WIDE R10, R7, 0x8, R10 ;  /* 0x00000008070a7825 */ /* 0x000fca00078e020a */
[----:B------:R4:W-:Y:S01]  /*0d50*/  STG.E.64 desc[UR6][R10.64], R24 ;  /* 0x000000180a007986 */ /* 0x0009e2000c101b06 */
[C---:B---3--:R-:W-:Y:S02]  /*0d60*/  ISETP.GE.AND P0, PT, R5.reuse, UR4, PT ;  /* 0x0000000405007c0c */ /* 0x048fe4000bf06270 */
[----:B------:R-:W-:-:S11]  /*0d70*/  IADD3 R5, PT, PT, R5, 0x1, RZ ;  /* 0x0000000105057810 */ /* 0x000fd60007ffe0ff */
[----:B----4-:R-:W-:Y:S05]  /*0d80*/  @!P0 BRA `(.L_x_10) ;  /* 0xfffffff400bc8947 */ /* 0x010fea000383ffff */
[----:B------:R-:W-:Y:S05]  /*0d90*/  EXIT ;  /* 0x000000000000794d */ /* 0x000fea0003800000 */
.L_x_11:
[----:B------:R-:W-:-:S00]  /*0da0*/  BRA `(.L_x_11) ;  /* 0xfffffffc00fc7947 */ /* 0x000fc0000383ffff */
[----:B------:R-:W-:-:S00]  /*0db0*/  NOP ;  /* 0x0000000000007918 */ /* 0x000fc00000000000 */
        /* <DEDUP_REMOVED lines=12> */
.L_x_32:


//--------------------- .text._Z8calcdataPdS_ii   --------------------------
	.section	.text._Z8calcdataPdS_ii,"ax",@progbits
	.align	128
        .global         _Z8calcdataPdS_ii
        .type           _Z8calcdataPdS_ii,@function
        .size           _Z8calcdataPdS_ii,(.L_x_33 - _Z8calcdataPdS_ii)
        .other          _Z8calcdataPdS_ii,@"STO_CUDA_ENTRY STV_DEFAULT"
_Z8calcdataPdS_ii:
.text._Z8calcdataPdS_ii:
[----:B------:R-:W-:Y:S01]  /*0000*/  LDC R1, c[0x0][0x37c] ;  /* 0x0000df00ff017b82 */ /* 0x000fe20000000800 */
[----:B------:R-:W0:Y:S07]  /*0010*/  S2R R0, SR_CTAID.X ;  /* 0x0000000000007919 */ /* 0x000e2e0000002500 */
[----:B------:R-:W1:Y:S01]  /*0020*/  LDC.64 R2, c[0x0][0x390] ;  /* 0x0000e400ff027b82 */ /* 0x000e620000000a00 */
[----:B------:R-:W0:Y:S01]  /*0030*/  LDCU UR4, c[0x0][0x360] ;  /* 0x00006c00ff0477ac */ /* 0x000e220008000800 */
[----:B------:R-:W0:Y:S01]  /*0040*/  S2R R5, SR_TID.X ;  /* 0x0000000000057919 */ /* 0x000e220000002100 */
[----:B-1----:R-:W-:Y:S01]  /*0050*/  VIADD R4, R3, 0x1 ;  /* 0x0000000103047836 */ /* 0x002fe20000000000 */
[----:B------:R-:W-:Y:S01]  /*0060*/  ISETP.GE.AND P0, PT, R2, 0x1, PT ;  /* 0x000000010200780c */ /* 0x000fe20003f06270 */
[----:B0-----:R-:W-:-:S04]  /*0070*/  IMAD R0, R0, UR4, R5 ;  /* 0x0000000400007c24 */ /* 0x001fc8000f8e0205 */
[----:B------:R-:W-:-:S05]  /*0080*/  VIADD R3, R0, 0x1 ;  /* 0x0000000100037836 */ /* 0x000fca0000000000 */
[----:B------:R-:W-:-:S13]  /*0090*/  ISETP.GT.OR P0, PT, R3, R4, !P0 ;  /* 0x000000040300720c */ /* 0x000fda0004704670 */
[----:B------:R-:W-:Y:S05]  /*00a0*/  @P0 EXIT ;  /* 0x000000000000094d */ /* 0x000fea0003800000 */
[C---:B------:R-:W-:Y:S01]  /*00b0*/  IADD3 R0, PT, PT, R2.reuse, -0x1, RZ ;  /* 0xffffffff02007810 */ /* 0x040fe20007ffe0ff */
[----:B------:R-:W0:Y:S01]  /*00c0*/  LDCU.64 UR6, c[0x0][0x358] ;  /* 0x00006b00ff0677ac */ /* 0x000e220008000a00 */
[----:B------:R-:W-:Y:S02]  /*00d0*/  LOP3.LUT R18, R2, 0xf, RZ, 0xc0, !PT ;  /* 0x0000000f02127812 */ /* 0x000fe400078ec0ff */
[----:B------:R-:W-:Y:S01]  /*00e0*/  ISETP.GE.U32.AND P0, PT, R0, 0xf, PT ;  /* 0x0000000f0000780c */ /* 0x000fe20003f06070 */
[----:B------:R-:W-:Y:S02]  /*00f0*/  IMAD R0, R3, R2, R3 ;  /* 0x0000000203007224 */ /* 0x000fe400078e0203 */
[----:B------:R-:W-:-:S10]  /*0100*/  IMAD.MOV.U32 R3, RZ, RZ, 0x1 ;  /* 0x00000001ff037424 */ /* 0x000fd400078e00ff */
[----:B------:R-:W-:Y:S05]  /*0110*/  @!P0 BRA `(.L_x_12) ;  /* 0x0000000400588947 */ /* 0x000fea0003800000 */
[----:B------:R-:W1:Y:S01]  /*0120*/  LDCU.64 UR4, c[0x0][0x388] ;  /* 0x00007100ff0477ac */ /* 0x000e620008000a00 */
[----:B------:R-:W-:Y:S01]  /*0130*/  LOP3.LUT R9, R2, 0x7ffffff0, RZ, 0xc0, !PT ;  /* 0x7ffffff002097812 */ /* 0x000fe200078ec0ff */
[----:B------:R-:W-:Y:S01]  /*0140*/  IMAD.MOV.U32 R8, RZ, RZ, RZ ;  /* 0x000000ffff087224 */ /* 0x000fe200078e00ff */
[----:B------:R-:W-:-:S03]  /*0150*/  MOV R3, R0 ;  /* 0x0000000000037202 */ /* 0x000fc60000000f00 */
[----:B------:R-:W-:Y:S01]  /*0160*/  IMAD.MOV R9, RZ, RZ, -R9 ;  /* 0x000000ffff097224 */ /* 0x000fe200078e0a09 */
[----:B-1----:R-:W-:-:S04]  /*0170*/  UIADD3 UR4, UP0, UPT, UR4, 0x40, URZ ;  /* 0x0000004004047890 */ /* 0x002fc8000ff1e0ff */
[----:B------:R-:W-:Y:S02]  /*0180*/  UIADD3.X UR5, UPT, UPT, URZ, UR5, URZ, UP0, !UPT ;  /* 0x00000005ff057290 */ /* 0x000fe400087fe4ff */
[----:B------:R-:W-:-:S04]  /*0190*/  IMAD.U32 R10, RZ, RZ, UR4 ;  /* 0x00000004ff0a7e24 */ /* 0x000fc8000f8e00ff */
[----:B------:R-:W-:-:S07]  /*01a0*/  MOV R11, UR5 ;  /* 0x00000005000b7c02 */ /* 0x000fce0008000f00 */
.L_x_13:
[----:B-1----:R-:W1:Y:S01]  /*01b0*/  LDC.64 R6, c[0x0][0x380] ;  /* 0x0000e000ff067b82 */ /* 0x002e620000000a00 */
[----:B------:R-:W-:Y:S02]  /*01c0*/  VIADD R5, R3, 0x1 ;  /* 0x0000000103057836 */ /* 0x000fe40000000000 */
[----:B------:R-:W-:Y:S02]  /*01d0*/  IMAD.MOV.U32 R4, RZ, RZ, R10 ;  /* 0x000000ffff047224 */ /* 0x000fe400078e000a */
[----:B-1----:R-:W-:Y:S01]  /*01e0*/  IMAD.WIDE R6, R5, 0x8, R6 ;  /* 0x0000000805067825 */ /* 0x002fe200078e0206 */
[----:B------:R-:W-:-:S04]  /*01f0*/  MOV R5, R11 ;  /* 0x0000000b00057202 */ /* 0x000fc80000000f00 */
[----:B0-----:R-:W2:Y:S04]  /*0200*/  LDG.E.64 R12, desc[UR6][R6.64] ;  /* 0x00000006060c7981 */ /* 0x001ea8000c1e1b00 */
[----:B------:R-:W2:Y:S04]  /*0210*/  LDG.E.64 R10, desc[UR6][R4.64+-0x38] ;  /* 0xffffc806040a7981 */ /* 0x000ea8000c1e1b00 */
[----:B------:R-:W3:Y:S04]  /*0220*/  LDG.E.64 R14, desc[UR6][R6.64+0x8] ;  /* 0x00000806060e7981 */ /* 0x000ee8000c1e1b00 */
[----:B------:R-:W4:Y:S04]  /*0230*/  LDG.E.64 R16, desc[UR6][R6.64+0x10] ;  /* 0x0000100606107981 */ /* 0x000f28000c1e1b00 */
[----:B------:R-:W5:Y:S01]  /*0240*/  LDG.E.64 R20, desc[UR6][R6.64+0x18] ;  /* 0x0000180606147981 */ /* 0x000f62000c1e1b00 */
[----:B--2---:R-:W-:-:S07]  /*0250*/  DADD R10, -R10, R12 ;  /* 0x000000000a0a7229 */ /* 0x004fce000000010c */
[----:B------:R0:W-:Y:S04]  /*0260*/  STG.E.64 desc[UR6][R6.64], R10 ;  /* 0x0000000a06007986 */ /* 0x0001e8000c101b06 */
[----:B------:R-:W3:Y:S02]  /*0270*/  LDG.E.64 R12, desc[UR6][R4.64+-0x30] ;  /* 0xffffd006040c7981 */ /* 0x000ee4000c1e1b00 */
[----:B---3--:R-:W-:-:S07]  /*0280*/  DADD R12, -R12, R14 ;  /* 0x000000000c0c7229 */ /* 0x008fce000000010e */
[----:B------:R1:W-:Y:S04]  /*0290*/  STG.E.64 desc[UR6][R6.64+0x8], R12 ;  /* 0x0000080c06007986 */ /* 0x0003e8000c101b06 */
[----:B------:R-:W4:Y:S02]  /*02a0*/  LDG.E.64 R14, desc[UR6][R4.64+-0x28] ;  /* 0xffffd806040e7981 */ /* 0x000f24000c1e1b00 */
[----:B----4-:R-:W-:-:S07]  /*02b0*/  DADD R14, -R14, R16 ;  /* 0x000000000e0e7229 */ /* 0x010fce0000000110 */
[----:B------:R2:W-:Y:S04]  /*02c0*/  STG.E.64 desc[UR6][R6.64+0x10], R14 ;  /* 0x0000100e06007986 */ /* 0x0005e8000c101b06 */
[----:B------:R-:W5:Y:S02]  /*02d0*/  LDG.E.64 R16, desc[UR6][R4.64+-0x20] ;  /* 0xffffe00604107981 */ /* 0x000f64000c1e1b00 */
[----:B-----5:R-:W-:Y:S02]  /*02e0*/  DADD R16, -R16, R20 ;  /* 0x0000000010107229 */ /* 0x020fe40000000114 */
[----:B------:R-:W3:Y:S05]  /*02f0*/  LDG.E.64 R20, desc[UR6][R6.64+0x20] ;  /* 0x0000200606147981 */ /* 0x000eea000c1e1b00 */
[----:B------:R4:W-:Y:S04]  /*0300*/  STG.E.64 desc[UR6][R6.64+0x18], R16 ;  /* 0x0000181006007986 */ /* 0x0009e8000c101b06 */
[----:B0-----:R-:W3:Y:S02]  /*0310*/  LDG.E.64 R10, desc[UR6][R4.64+-0x18] ;  /* 0xffffe806040a7981 */ /* 0x001ee4000c1e1b00 */
[----:B---3--:R-:W-:-:S02]  /*0320*/  DADD R10, -R10, R20 ;  /* 0x000000000a0a7229 */ /* 0x008fc40000000114 */
[----:B------:R-:W3:Y:S05]  /*0330*/  LDG.E.64 R20, desc[UR6][R6.64+0x28] ;  /* 0x0000280606147981 */ /* 0x000eea000c1e1b00 */
[----:B------:R0:W-:Y:S04]  /*0340*/  STG.E.64 desc[UR6][R6.64+0x20], R10 ;  /* 0x0000200a06007986 */ /* 0x0001e8000c101b06 */
[----:B-1----:R-:W3:Y:S02]  /*0350*/  LDG.E.64 R12, desc[UR6][R4.64+-0x10] ;  /* 0xfffff006040c7981 */ /* 0x002ee4000c1e1b00 */
[----:B---3--:R-:W-:-:S02]  /*0360*/  DADD R12, -R12, R20 ;  /* 0x000000000c0c7229 */ /* 0x008fc40000000114 */
[----:B------:R-:W3:Y:S05]  /*0370*/  LDG.E.64 R20, desc[UR6][R6.64+0x30] ;  /* 0x0000300606147981 */ /* 0x000eea000c1e1b00 */
[----:B------:R1:W-:Y:S04]  /*0380*/  STG.E.64 desc[UR6][R6.64+0x28], R12 ;  /* 0x0000280c06007986 */ /* 0x0003e8000c101b06 */
[----:B--2---:R-:W3:Y:S02]  /*0390*/  LDG.E.64 R14, desc[UR6][R4.64+-0x8] ;  /* 0xfffff806040e7981 */ /* 0x004ee4000c1e1b00 */
[----:B---3--:R-:W-:-:S02]  /*03a0*/  DADD R14, -R14, R20 ;  /* 0x000000000e0e7229 */ /* 0x008fc40000000114 */
[----:B------:R-:W2:Y:S05]  /*03b0*/  LDG.E.64 R20, desc[UR6][R6.64+0x38] ;  /* 0x0000380606147981 */ /* 0x000eaa000c1e1b00 */
[----:B------:R3:W-:Y:S04]  /*03c0*/  STG.E.64 desc[UR6][R6.64+0x30], R14 ;  /* 0x0000300e06007986 */ /* 0x0007e8000c101b06 */
[----:B----4-:R-:W2:Y:S02]  /*03d0*/  LDG.E.64 R16, desc[UR6][R4.64] ;  /* 0x0000000604107981 */ /* 0x010ea4000c1e1b00 */
[----:B--2---:R-:W-:-:S02]  /*03e0*/  DADD R16, -R16, R20 ;  /* 0x0000000010107229 */ /* 0x004fc40000000114 */
[----:B------:R-:W2:Y:S05]  /*03f0*/  LDG.E.64 R20, desc[UR6][R6.64+0x40] ;  /* 0x0000400606147981 */ /* 0x000eaa000c1e1b00 */
[----:B------:R4:W-:Y:S04]  /*0400*/  STG.E.64 desc[UR6][R6.64+0x38], R16 ;  /* 0x0000381006007986 */ /* 0x0009e8000c101b06 */
[----:B0-----:R-:W2:Y:S02]  /*0410*/  LDG.E.64 R10, desc[UR6][R4.64+0x8] ;  /* 0x00000806040a7981 */ /* 0x001ea4000c1e1b00 */
[----:B--2---:R-:W-:-:S02]  /*0420*/  DADD R10, -R10, R20 ;  /* 0x000000000a0a7229 */ /* 0x004fc40000000114 */
[----:B------:R-:W2:Y:S05]  /*0430*/  LDG.E.64 R20, desc[UR6][R6.64+0x48] ;  /* 0x0000480606147981 */ /* 0x000eaa000c1e1b00 */
[----:B------:R0:W-:Y:S04]  /*0440*/  STG.E.64 desc[UR6][R6.64+0x40], R10 ;  /* 0x0000400a06007986 */ /* 0x0001e8000c101b06 */
[----:B-1----:R-:W2:Y:S02]  /*0450*/  LDG.E.64 R12, desc[UR6][R4.64+0x10] ;  /* 0x00001006040c7981 */ /* 0x002ea4000c1e1b00 */
[----:B--2---:R-:W-:-:S02]  /*0460*/  DADD R12, -R12, R20 ;  /* 0x000000000c0c7229 */ /* 0x004fc40000000114 */
[----:B------:R-:W2:Y:S05]  /*0470*/  LDG.E.64 R20, desc[UR6][R6.64+0x50] ;  /* 0x0000500606147981 */ /* 0x000eaa000c1e1b00 */
[----:B------:R1:W-:Y:S04]  /*0480*/  STG.E.64 desc[UR6][R6.64+0x48], R12 ;  /* 0x0000480c06007986 */ /* 0x0003e8000c101b06 */
[----:B---3--:R-:W2:Y:S02]  /*0490*/  LDG.E.64 R14, desc[UR6][R4.64+0x18] ;  /* 0x00001806040e7981 */ /* 0x008ea4000c1e1b00 */
[----:B--2---:R-:W-:-:S02]  /*04a0*/  DADD R14, -R14, R20 ;  /* 0x000000000e0e7229 */ /* 0x004fc40000000114 */
        /* <DEDUP_REMOVED lines=14> */
[----:B---3--:R-:W2:Y:S01]  /*0590*/  LDG.E.64 R14, desc[UR6][R4.64+0x38] ;  /* 0x00003806040e7981 */ /* 0x008ea2000c1e1b00 */
[----:B------:R-:W-:Y:S01]  /*05a0*/  VIADD R9, R9, 0x10 ;  /* 0x0000001009097836 */ /* 0x000fe20000000000 */
[----:B--2---:R-:W-:-:S02]  /*05b0*/  DADD R14, -R14, R20 ;  /* 0x000000000e0e7229 */ /* 0x004fc40000000114 */
[----:B------:R-:W2:Y:S05]  /*05c0*/  LDG.E.64 R20, desc[UR6][R6.64+0x78] ;  /* 0x0000780606147981 */ /* 0x000eaa000c1e1b00 */
[----:B------:R1:W-:Y:S04]  /*05d0*/  STG.E.64 desc[UR6][R6.64+0x70], R14 ;  /* 0x0000700e06007986 */ /* 0x0003e8000c101b06 */
[----:B----4-:R-:W2:Y:S01]  /*05e0*/  LDG.E.64 R16, desc[UR6][R4.64+0x40] ;  /* 0x0000400604107981 */ /* 0x010ea2000c1e1b00 */
[----:B------:R-:W-:-:S02]  /*05f0*/  ISETP.NE.AND P0, PT, R9, RZ, PT ;  /* 0x000000ff0900720c */ /* 0x000fc40003f05270 */
[----:B0-----:R-:W-:Y:S01]  /*0600*/  IADD3 R10, P1, PT, R4, 0x80, RZ ;  /* 0x00000080040a7810 */ /* 0x001fe20007f3e0ff */
[----:B------:R-:W-:Y:S01]  /*0610*/  VIADD R8, R8, 0x10 ;  /* 0x0000001008087836 */ /* 0x000fe20000000000 */
[----:B------:R-:W-:Y:S02]  /*0620*/  IADD3 R3, PT, PT, R3, 0x10, RZ ;  /* 0x0000001003037810 */ /* 0x000fe40007ffe0ff */
[----:B------:R-:W-:Y:S01]  /*0630*/  IADD3.X R11, PT, PT, RZ, R5, RZ, P1, !PT ;  /* 0x00000005ff0b7210 */ /* 0x000fe20000ffe4ff */
[----:B--2---:R-:W-:-:S07]  /*0640*/  DADD R16, -R16, R20 ;  /* 0x0000000010107229 */ /* 0x004fce0000000114 */
[----:B------:R1:W-:Y:S01]  /*0650*/  STG.E.64 desc[UR6][R6.64+0x78], R16 ;  /* 0x0000781006007986 */ /* 0x0003e2000c101b06 */
[----:B------:R-:W-:Y:S05]  /*0660*/  @P0 BRA `(.L_x_13) ;  /* 0xfffffff800d00947 */ /* 0x000fea000383ffff */
[----:B------:R-:W-:-:S07]  /*0670*/  VIADD R3, R8, 0x1 ;  /* 0x0000000108037836 */ /* 0x000fce0000000000 */
.L_x_12:
[----:B------:R-:W-:-:S13]  /*0680*/  ISETP.NE.AND P0, PT, R18, RZ, PT ;  /* 0x000000ff1200720c */ /* 0x000fda0003f05270 */
[----:B0-----:R-:W-:Y:S05]  /*0690*/  @!P0 EXIT ;  /* 0x000000000000894d */ /* 0x001fea0003800000 */
[----:B------:R-:W-:Y:S02]  /*06a0*/  ISETP.GE.U32.AND P0, PT, R18, 0x8, PT ;  /* 0x000000081200780c */ /* 0x000fe40003f06070 */
[----:B-1----:R-:W-:-:S04]  /*06b0*/  LOP3.LUT R16, R2, 0x7, RZ, 0xc0, !PT ;  /* 0x0000000702107812 */ /* 0x002fc800078ec0ff */
[----:B------:R-:W-:-:S07]  /*06c0*/  ISETP.NE.AND P1, PT, R16, RZ, PT ;  /* 0x000000ff1000720c */ /* 0x000fce0003f25270 */
[----:B------:R-:W-:Y:S06]  /*06d0*/  @!P0 BRA `(.L_x_14) ;  /* 0x0000000000988947 */ /* 0x000fec0003800000 */
[----:B------:R-:W0:Y:S01]  /*06e0*/  LDC.64 R4, c[0x0][0x380] ;  /* 0x0000e000ff047b82 */ /* 0x000e220000000a00 */
[----:B------:R-:W-:-:S07]  /*06f0*/  IADD3 R9, PT, PT, R0, R3, RZ ;  /* 0x0000000300097210 */ /* 0x000fce0007ffe0ff */
[----:B------:R-:W1:Y:S01]  /*0700*/  LDC.64 R6, c[0x0][0x388] ;  /* 0x0000e200ff067b82 */ /* 0x000e620000000a00 */
[----:B0-----:R-:W-:-:S05]  /*0710*/  IMAD.WIDE R4, R9, 0x8, R4 ;  /* 0x0000000809047825 */ /* 0x001fca00078e0204 */
[----:B------:R-:W2:Y:S01]  /*0720*/  LDG.E.64 R10, desc[UR6][R4.64] ;  /* 0x00000006040a7981 */ /* 0x000ea2000c1e1b00 */
[----:B-1----:R-:W-:-:S03]  /*0730*/  IMAD.WIDE.U32 R6, R3, 0x8, R6 ;  /* 0x0000000803067825 */ /* 0x002fc600078e0006 */
[----:B------:R-:W3:Y:S04]  /*0740*/  LDG.E.64 R12, desc[UR6][R4.64+0x8] ;  /* 0x00000806040c7981 */ /* 0x000ee8000c1e1b00 */
[----:B------:R-:W2:Y:S04]  /*0750*/  LDG.E.64 R8, desc[UR6][R6.64] ;  /* 0x0000000606087981 */ /* 0x000ea8000c1e1b00 */
        /* <DEDUP_REMOVED lines=26> */
[----:B----4-:R-:W2:Y:S01]  /*0900*/  LDG.E.64 R14, desc[UR6][R6.64+0x38] ;  /* 0x00003806060e7981 */ /* 0x010ea2000c1e1b00 */
[----:B------:R-:W-:Y:S01]  /*0910*/  VIADD R3, R3, 0x8 ;  /* 0x0000000803037836 */ /* 0x000fe20000000000 */
[----:B--2---:R-:W-:-:S07]  /*0920*/  DADD R14, -R14, R18 ;  /* 0x000000000e0e7229 */ /* 0x004fce0000000112 */
[----:B------:R0:W-:Y:S04]  /*0930*/  STG.E.64 desc[UR6][R4.64+0x38], R14 ;  /* 0x0000380e04007986 */ /* 0x0001e8000c101b06 */
.L_x_14:
[----:B------:R-:W-:Y:S05]  /*0940*/  @!P1 EXIT ;  /* 0x000000000000994d */ /* 0x000fea0003800000 */
[----:B------:R-:W-:Y:S02]  /*0950*/  ISETP.GE.U32.AND P0, PT, R16, 0x4, PT ;  /* 0x000000041000780c */ /* 0x000fe40003f06070 */
[----:B------:R-:W-:-:S04]  /*0960*/  LOP3.LUT R2, R2, 0x3, RZ, 0xc0, !PT ;  /* 0x0000000302027812 */ /* 0x000fc800078ec0ff */
[----:B------:R-:W-:-:S07]  /*0970*/  ISETP.NE.AND P1, PT, R2, RZ, PT ;  /* 0x000000ff0200720c */ /* 0x000fce0003f25270 */
[----:B------:R-:W-:Y:S06]  /*0980*/  @!P0 BRA `(.L_x_15) ;  /* 0x0000000000588947 */ /* 0x000fec0003800000 */
[----:B0-----:R-:W0:Y:S01]  /*0990*/  LDC.64 R4, c[0x0][0x380] ;  /* 0x0000e000ff047b82 */ /* 0x001e220000000a00 */
        /* <DEDUP_REMOVED lines=17> */
[----:B------:R-:W5:Y:S01]  /*0ab0*/  LDG.E.64 R14, desc[UR6][R6.64+0x18] ;  /* 0x00001806060e7981 */ /* 0x000f62000c1e1b00 */
[----:B------:R-:W-:Y:S01]  /*0ac0*/  VIADD R3, R3, 0x4 ;  /* 0x0000000403037836 */ /* 0x000fe20000000000 */
[----:B-----5:R-:W-:-:S07]  /*0ad0*/  DADD R14, -R14, R16 ;  /* 0x000000000e0e7229 */ /* 0x020fce0000000110 */
[----:B------:R1:W-:Y:S04]  /*0ae0*/  STG.E.64 desc[UR6][R4.64+0x18], R14 ;  /* 0x0000180e04007986 */ /* 0x0003e8000c101b06 */
.L_x_15:
[----:B------:R-:W-:Y:S05]  /*0af0*/  @!P1 EXIT ;  /* 0x000000000000994d */ /* 0x000fea0003800000 */
[----:B------:R-:W2:Y:S01]  /*0b00*/  LDC.64 R6, c[0x0][0x388] ;  /* 0x0000e200ff067b82 */ /* 0x000ea20000000a00 */
[----:B01----:R-:W-:Y:S01]  /*0b10*/  IADD3 R13, PT, PT, R0, R3, RZ ;  /* 0x00000003000d7210 */ /* 0x003fe20007ffe0ff */
[----:B------:R-:W-:-:S06]  /*0b20*/  IMAD.MOV R0, RZ, RZ, -R2 ;  /* 0x000000ffff007224 */ /* 0x000fcc00078e0a02 */
[----:B------:R-:W0:Y:S01]  /*0b30*/  LDC.64 R4, c[0x0][0x380] ;  /* 0x0000e000ff047b82 */ /* 0x000e220000000a00 */
[----:B--2---:R-:W-:-:S04]  /*0b40*/  IMAD.WIDE.U32 R6, R3, 0x8, R6 ;  /* 0x0000000803067825 */ /* 0x004fc800078e0006 */
[----:B------:R-:W-:Y:S01]  /*0b50*/  IMAD.MOV.U32 R10, RZ, RZ, R6 ;  /* 0x000000ffff0a7224 */ /* 0x000fe200078e0006 */
[----:B------:R-:W-:-:S07]  /*0b60*/  MOV R11, R7 ;  /* 0x00000007000b7202 */ /* 0x000fce0000000f00 */
.L_x_16:
[C---:B01----:R-:W-:Y:S01]  /*0b70*/  IMAD.WIDE R2, R13.reuse, 0x8, R4 ;  /* 0x000000080d027825 */ /* 0x043fe200078e0204 */
[----:B------:R0:W2:Y:S04]  /*0b80*/  LDG.E.64 R6, desc[UR6][R10.64] ;  /* 0x000000060a067981 */ /* 0x0000a8000c1e1b00 */
[----:B------:R-:W2:Y:S01]  /*0b90*/  LDG.E.64 R8, desc[UR6][R2.64] ;  /* 0x0000000602087981 */ /* 0x000ea2000c1e1b00 */
[----:B------:R-:W-:Y:S01]  /*0ba0*/  IADD3 R0, PT, PT, R0, 0x1, RZ ;  /* 0x0000000100007810 */ /* 0x000fe20007ffe0ff */
[----:B------:R-:W-:-:S03]  /*0bb0*/  VIADD R13, R13, 0x1 ;  /* 0x000000010d0d7836 */ /* 0x000fc60000000000 */
[----:B------:R-:W-:Y:S02]  /*0bc0*/  ISETP.NE.AND P0, PT, R0, RZ, PT ;  /* 0x000000ff0000720c */ /* 0x000fe40003f05270 */
[----:B0-----:R-:W-:-:S04]  /*0bd0*/  IADD3 R10, P1, PT, R10, 0x8, RZ ;  /* 0x000000080a0a7810 */ /* 0x001fc80007f3e0ff */
[----:B------:R-:W-:Y:S01]  /*0be0*/  IADD3.X R11, PT, PT, RZ, R11, RZ, P1, !PT ;  /* 0x0000000bff0b7210 */ /* 0x000fe20000ffe4ff */
[----:B--2---:R-:W-:-:S07]  /*0bf0*/  DADD R6, -R6, R8 ;  /* 0x0000000006067229 */ /* 0x004fce0000000108 */
[----:B------:R1:W-:Y:S01]  /*0c00*/  STG.E.64 desc[UR6][R2.64], R6 ;  /* 0x0000000602007986 */ /* 0x0003e2000c101b06 */
[----:B------:R-:W-:Y:S05]  /*0c10*/  @P0 BRA `(.L_x_16) ;  /* 0xfffffffc00d40947 */ /* 0x000fea000383ffff */
[----:B------:R-:W-:Y:S05]  /*0c20*/  EXIT ;  /* 0x000000000000794d */ /* 0x000fea0003800000 */
.L_x_17:
        /* <DEDUP_REMOVED lines=13> */
.L_x_33:


//--------------------- .text._Z8calcmeanPdS_ii   --------------------------
	.section	.text._Z8calcmeanPdS_ii,"ax",@progbits
	.align	128
        .global         _Z8calcmeanPdS_ii
        .type           _Z8calcmeanPdS_ii,@function
        .size           _Z8calcmeanPdS_ii,(.L_x_31 - _Z8calcmeanPdS_ii)
        .other          _Z8calcmeanPdS_ii,@"STO_CUDA_ENTRY STV_DEFAULT"
_Z8calcmeanPdS_ii:
.text._Z8calcmeanPdS_ii:
[----:B------:R-:W-:Y:S01]  /*0000*/  LDC R1, c[0x0][0x37c] ;  /* 0x0000df00ff017b82 */ /* 0x000fe20000000800 */
[----:B------:R-:W0:Y:S07]  /*0010*/  S2R R6, SR_TID.X ;  /* 0x0000000000067919 */ /* 0x000e2e0000002100 */
[----:B------:R-:W1:Y:S01]  /*0020*/  S2UR UR5, SR_CTAID.X ;  /* 0x00000000000579c3 */ /* 0x000e620000002500 */
[----:B------:R-:W1:Y:S07]  /*0030*/  LDCU UR4, c[0x0][0x360] ;  /* 0x00006c00ff0477ac */ /* 0x000e6e0008000800 */
[----:B------:R-:W2:Y:S01]  /*0040*/  LDC R7, c[0x0][0x390] ;  /* 0x0000e400ff077b82 */ /* 0x000ea20000000800 */
[----:B-1----:R-:W-:-:S06]  /*0050*/  UIMAD UR4, UR4, UR5, URZ ;  /* 0x00000005040472a4 */ /* 0x002fcc000f8e02ff */
[----:B0-----:R-:W-:Y:S02]  /*0060*/  VIADD R0, R6, UR4 ;  /* 0x0000000406007c36 */ /* 0x001fe40008000000 */
[----:B--2---:R-:W-:-:S03]  /*0070*/  VIADD R3, R7, 0x1 ;  /* 0x0000000107037836 */ /* 0x004fc60000000000 */
[----:B------:R-:W-:-:S04]  /*0080*/  IADD3 R2, PT, PT, R0, 0x1, RZ ;  /* 0x0000000100027810 */ /* 0x000fc80007ffe0ff */
[----:B------:R-:W-:-:S13]  /*0090*/  ISETP.GT.AND P0, PT, R2, R3, PT ;  /* 0x000000030200720c */ /* 0x000fda0003f04270 */
[----:B------:R-:W-:Y:S05]  /*00a0*/  @P0 EXIT ;  /* 0x000000000000094d */ /* 0x000fea0003800000 */
[----:B------:R-:W0:Y:S01]  /*00b0*/  LDC.64 R4, c[0x0][0x388] ;  /* 0x0000e200ff047b82 */ /* 0x000e220000000a00 */
[----:B------:R-:W1:Y:S01]  /*00c0*/  LDCU.64 UR10, c[0x0][0x358] ;  /* 0x00006b00ff0a77ac */ /* 0x000e620008000a00 */
[----:B------:R-:W-:Y:S01]  /*00d0*/  CS2R R8, SRZ ;  /* 0x0000000000087805 */ /* 0x000fe2000001ff00 */
[----:B------:R-:W2:Y:S02]  /*00e0*/  LDCU UR6, c[0x0][0x394] ;  /* 0x00007280ff0677ac */ /* 0x000ea40008000800 */
[----:B--2---:R-:W-:Y:S01]  /*00f0*/  UISETP.GE.AND UP0, UPT, UR6, 0x1, UPT ;  /* 0x000000010600788c */ /* 0x004fe2000bf06270 */
[----:B0-----:R-:W-:-:S05]  /*0100*/  IMAD.WIDE R4, R2, 0x8, R4 ;  /* 0x0000000802047825 */ /* 0x001fca00078e0204 */
[----:B-1----:R0:W-:Y:S03]  /*0110*/  STG.E.64 desc[UR10][R4.64], RZ ;  /* 0x000000ff04007986 */ /* 0x0021e6000c101b0a */
[----:B------:R-:W-:Y:S05]  /*0120*/  BRA.U !UP0, `(.L_x_18) ;  /* 0x0000000908847547 */ /* 0x000fea000b800000 */
[----:B------:R-:W-:Y:S01]  /*0130*/  UISETP.GE.U32.AND UP0, UPT, UR6, 0x10, UPT ;  /* 0x000000100600788c */ /* 0x000fe2000bf06070 */
[----:B------:R-:W-:Y:S01]  /*0140*/  CS2R R8, SRZ ;  /* 0x0000000000087805 */ /* 0x000fe2000001ff00 */
[----:B------:R-:W-:Y:S01]  /*0150*/  ULOP3.LUT UR7, UR6, 0xf, URZ, 0xc0, !UPT ;  /* 0x0000000f06077892 */ /* 0x000fe2000f8ec0ff */
[----:B------:R-:W-:-:S06]  /*0160*/  UMOV UR5, 0x1 ;  /* 0x0000000100057882 */ /* 0x000fcc0000000000 */
[----:B------:R-:W-:Y:S05]  /*0170*/  BRA.U !UP0, `(.L_x_19) ;  /* 0x0000000508387547 */ /* 0x000fea000b800000 */
[----:B------:R-:W-:Y:S01]  /*0180*/  ULOP3.LUT UR5, UR6, 0x7ffffff0, URZ, 0xc0, !UPT ;  /* 0x7ffffff006057892 */ /* 0x000fe2000f8ec0ff */
[C---:B------:R-:W-:Y:S02]  /*0190*/  IADD3 R6, PT, PT, R7.reuse, UR4, R6 ;  /* 0x0000000407067c10 */ /* 0x040fe4000fffe006 */
[----:B------:R-:W-:Y:S02]  /*01a0*/  CS2R R8, SRZ ;  /* 0x0000000000087805 */ /* 0x000fe4000001ff00 */
[----:B------:R-:W-:Y:S01]  /*01b0*/  LEA R7, R7, 0x10, 0x4 ;  /* 0x0000001007077811 */ /* 0x000fe200078e20ff */
[----:B------:R-:W-:Y:S01]  /*01c0*/  UIADD3 UR5, UPT, UPT, -UR5, URZ, URZ ;  /* 0x000000ff05057290 */ /* 0x000fe2000fffe1ff */
[----:B------:R-:W-:-:S11]  /*01d0*/  UMOV UR4, URZ ;  /* 0x000000ff00047c82 */ /* 0x000fd60008000000 */
.L_x_20:
[----:B-1----:R-:W1:Y:S01]  /*01e0*/  LDC.64 R10, c[0x0][0x380] ;  /* 0x0000e000ff0a7b82 */ /* 0x002e620000000a00 */
[----:B------:R-:W-:-:S04]  /*01f0*/  VIADD R13, R6, 0x2 ;  /* 0x00000002060d7836 */ /* 0x000fc80000000000 */
[----:B-1----:R-:W-:-:S05]  /*0200*/  IMAD.WIDE R10, R13, 0x8, R10 ;  /* 0x000000080d0a7825 */ /* 0x002fca00078e020a */
[----:B------:R-:W2:Y:S02]  /*0210*/  LDG.E.64 R12, desc[UR10][R10.64] ;  /* 0x0000000a0a0c7981 */ /* 0x000ea4000c1e1b00 */
[----:B--2---:R-:W-:Y:S01]  /*0220*/  DADD R12, R12, R8 ;  /* 0x000000000c0c7229 */ /* 0x004fe20000000008 */
[----:B------:R-:W-:-:S06]  /*0230*/  IMAD.WIDE R8, R3, 0x8, R10 ;  /* 0x0000000803087825 */ /* 0x000fcc00078e020a */
[----:B------:R1:W-:Y:S04]  /*0240*/  STG.E.64 desc[UR10][R4.64], R12 ;  /* 0x0000000c04007986 */ /* 0x0003e8000c101b0a */
[----:B------:R-:W2:Y:S01]  /*0250*/  LDG.E.64 R14, desc[UR10][R8.64] ;  /* 0x0000000a080e7981 */ /* 0x000ea2000c1e1b00 */
[----:B------:R-:W-:Y:S01]  /*0260*/  IMAD.WIDE R16, R3, 0x8, R8 ;  /* 0x0000000803107825 */ /* 0x000fe200078e0208 */
[----:B--2---:R-:W-:-:S07]  /*0270*/  DADD R14, R12, R14 ;  /* 0x000000000c0e7229 */ /* 0x004fce000000000e */
[----:B------:R2:W-:Y:S04]  /*0280*/  STG.E.64 desc[UR10][R4.64], R14 ;  /* 0x0000000e04007986 */ /* 0x0005e8000c101b0a */
[----:B------:R-:W3:Y:S01]  /*0290*/  LDG.E.64 R18, desc[UR10][R16.64] ;  /* 0x0000000a10127981 */ /* 0x000ee2000c1e1b00 */
[----:B------:R-:W-:Y:S01]  /*02a0*/  IMAD.WIDE R20, R3, 0x8, R16 ;  /* 0x0000000803147825 */ /* 0x000fe200078e0210 */
[----:B---3--:R-:W-:-:S07]  /*02b0*/  DADD R18, R14, R18 ;  /* 0x000000000e127229 */ /* 0x008fce0000000012 */
[----:B------:R3:W-:Y:S04]  /*02c0*/  STG.E.64 desc[UR10][R4.64], R18 ;  /* 0x0000001204007986 */ /* 0x0007e8000c101b0a */
[----:B------:R-:W4:Y:S01]  /*02d0*/  LDG.E.64 R10, desc[UR10][R20.64] ;  /* 0x0000000a140a7981 */ /* 0x000f22000c1e1b00 */
[----:B-1----:R-:W-:Y:S01]  /*02e0*/  IMAD.WIDE R12, R3, 0x8, R20 ;  /* 0x00000008030c7825 */ /* 0x002fe200078e0214 */
[----:B----4-:R-:W-:-:S07]  /*02f0*/  DADD R10, R18, R10 ;  /* 0x00000000120a7229 */ /* 0x010fce000000000a */
[----:B------:R1:W-:Y:S04]  /*0300*/  STG.E.64 desc[UR10][R4.64], R10 ;  /* 0x0000000a04007986 */ /* 0x0003e8000c101b0a */
[----:B------:R-:W4:Y:S01]  /*0310*/  LDG.E.64 R8, desc[UR10][R12.64] ;  /* 0x0000000a0c087981 */ /* 0x000f22000c1e1b00 */
[----:B--2---:R-:W-:Y:S01]  /*0320*/  IMAD.WIDE R14, R3, 0x8, R12 ;  /* 0x00000008030e7825 */ /* 0x004fe200078e020c */
[----:B----4-:R-:W-:-:S07]  /*0330*/  DADD R8, R10, R8 ;  /* 0x000000000a087229 */ /* 0x010fce0000000008 */
[----:B------:R2:W-:Y:S04]  /*0340*/  STG.E.64 desc[UR10][R4.64], R8 ;  /* 0x0000000804007986 */ /* 0x0005e8000c101b0a */
[----:B------:R-:W4:Y:S01]  /*0350*/  LDG.E.64 R16, desc[UR10][R14.64] ;  /* 0x0000000a0e107981 */ /* 0x000f22000c1e1b00 */
[----:B---3--:R-:W-:Y:S01]  /*0360*/  IMAD.WIDE R18, R3, 0x8, R14 ;  /* 0x0000000803127825 */ /* 0x008fe200078e020e */
[----:B----4-:R-:W-:-:S07]  /*0370*/  DADD R16, R8, R16 ;  /* 0x0000000008107229 */ /* 0x010fce0000000010 */
        /* <DEDUP_REMOVED lines=33> */
[----:B------:R-:W2:Y:S01]  /*0590*/  LDG.E.64 R12, desc[UR10][R10.64] ;  /* 0x0000000a0a0c7981 */ /* 0x000ea2000c1e1b00 */
[----:B------:R-:W-:Y:S01]  /*05a0*/  IMAD.WIDE R22, R3, 0x8, R10 ;  /* 0x0000000803167825 */ /* 0x000fe200078e020a */
[----:B--2---:R-:W-:-:S07]  /*05b0*/  DADD R12, R20, R12 ;  /* 0x00000000140c7229 */ /* 0x004fce000000000c */
[----:B------:R1:W-:Y:S04]  /*05c0*/  STG.E.64 desc[UR10][R4.64], R12 ;  /* 0x0000000c04007986 */ /* 0x0003e8000c101b0a */
[----:B------:R-:W3:Y:S01]  /*05d0*/  LDG.E.64 R22, desc[UR10][R22.64] ;  /* 0x0000000a16167981 */ /* 0x000ee2000c1e1b00 */
[----:B------:R-:W-:Y:S01]  /*05e0*/  UIADD3 UR5, UPT, UPT, UR5, 0x10, URZ ;  /* 0x0000001005057890 */ /* 0x000fe2000fffe0ff */
[----:B------:R-:W-:Y:S01]  /*05f0*/  IADD3 R6, PT, PT, R7, R6, RZ ;  /* 0x0000000607067210 */ /* 0x000fe20007ffe0ff */
[----:B------:R-:W-:Y:S02]  /*0600*/  UIADD3 UR4, UPT, UPT, UR4, 0x10, URZ ;  /* 0x0000001004047890 */ /* 0x000fe4000fffe0ff */
[----:B------:R-:W-:Y:S01]  /*0610*/  UISETP.NE.AND UP0, UPT, UR5, URZ, UPT ;  /* 0x000000ff0500728c */ /* 0x000fe2000bf05270 */
[----:B---3--:R-:W-:-:S07]  /*0620*/  DADD R8, R12, R22 ;  /* 0x000000000c087229 */ /* 0x008fce0000000016 */
[----:B------:R1:W-:Y:S01]  /*0630*/  STG.E.64 desc[UR10][R4.64], R8 ;  /* 0x0000000804007986 */ /* 0x0003e2000c101b0a */
[----:B------:R-:W-:Y:S05]  /*0640*/  BRA.U UP0, `(.L_x_20) ;  /* 0xfffffff900e47547 */ /* 0x000fea000b83ffff */
[----:B------:R-:W-:-:S12]  /*0650*/  UIADD3 UR5, UPT, UPT, UR4, 0x1, URZ ;  /* 0x0000000104057890 */ /* 0x000fd8000fffe0ff */
.L_x_19:
[----:B------:R-:W-:-:S09]  /*0660*/  UISETP.NE.AND UP0, UPT, UR7, URZ, UPT ;  /* 0x000000ff0700728c */ /* 0x000fd2000bf05270 */
[----:B------:R-:W-:Y:S05]  /*0670*/  BRA.U !UP0, `(.L_x_18) ;  /* 0x0000000508307547 */ /* 0x000fea000b800000 */
[----:B------:R-:W-:Y:S02]  /*0680*/  UISETP.GE.U32.AND UP0, UPT, UR7, 0x8, UPT ;  /* 0x000000080700788c */ /* 0x000fe4000bf06070 */
[----:B------:R-:W-:-:S04]  /*0690*/  ULOP3.LUT UR8, UR6, 0x7, URZ, 0xc0, !UPT ;  /* 0x0000000706087892 */ /* 0x000fc8000f8ec0ff */
[----:B------:R-:W-:-:S03]  /*06a0*/  UISETP.NE.AND UP1, UPT, UR8, URZ, UPT ;  /* 0x000000ff0800728c */ /* 0x000fc6000bf25270 */
[----:B------:R-:W-:Y:S08]  /*06b0*/  BRA.U !UP0, `(.L_x_21) ;  /* 0x00000001088c7547 */ /* 0x000ff0000b800000 */
[----:B------:R-:W2:Y:S01]  /*06c0*/  LDC.64 R6, c[0x0][0x380] ;  /* 0x0000e000ff067b82 */ /* 0x000ea20000000a00 */
[----:B------:R-:W-:-:S04]  /*06d0*/  IMAD R11, R3, UR5, R2 ;  /* 0x00000005030b7c24 */ /* 0x000fc8000f8e0202 */
[----:B--2---:R-:W-:-:S05]  /*06e0*/  IMAD.WIDE R6, R11, 0x8, R6 ;  /* 0x000000080b067825 */ /* 0x004fca00078e0206 */
[----:B------:R-:W2:Y:S02]  /*06f0*/  LDG.E.64 R10, desc[UR10][R6.64] ;  /* 0x0000000a060a7981 */ /* 0x000ea4000c1e1b00 */
[----:B--2---:R-:W-:Y:S01]  /*0700*/  DADD R10, R8, R10 ;  /* 0x00000000080a7229 */ /* 0x004fe2000000000a */
[----:B-1----:R-:W-:-:S06]  /*0710*/  IMAD.WIDE R8, R3, 0x8, R6 ;  /* 0x0000000803087825 */ /* 0x002fcc00078e0206 */
        /* <DEDUP_REMOVED lines=21> */
[----:B------:R-:W3:Y:S01]  /*0870*/  LDG.E.64 R8, desc[UR10][R16.64] ;  /* 0x0000000a10087981 */ /* 0x000ee2000c1e1b00 */
[----:B-1----:R-:W-:Y:S01]  /*0880*/  IMAD.WIDE R6, R3, 0x8, R16 ;  /* 0x0000000803067825 */ /* 0x002fe200078e0210 */
[----:B---3--:R-:W-:-:S07]  /*0890*/  DADD R18, R14, R8 ;  /* 0x000000000e127229 */ /* 0x008fce0000000008 */
[----:B------:R2:W-:Y:S04]  /*08a0*/  STG.E.64 desc[UR10][R4.64], R18 ;  /* 0x0000001204007986 */ /* 0x0005e8000c101b0a */
[----:B------:R-:W3:Y:S01]  /*08b0*/  LDG.E.64 R6, desc[UR10][R6.64] ;  /* 0x0000000a06067981 */ /* 0x000ee2000c1e1b00 */
[----:B------:R-:W-:Y:S01]  /*08c0*/  UIADD3 UR5, UPT, UPT, UR5, 0x8, URZ ;  /* 0x0000000805057890 */ /* 0x000fe2000fffe0ff */
[----:B---3--:R-:W-:-:S07]  /*08d0*/  DADD R8, R18, R6 ;  /* 0x0000000012087229 */ /* 0x008fce0000000006 */
[----:B------:R2:W-:Y:S04]  /*08e0*/  STG.E.64 desc[UR10][R4.64], R8 ;  /* 0x0000000804007986 */ /* 0x0005e8000c101b0a */
.L_x_21:
[----:B------:R-:W-:Y:S05]  /*08f0*/  BRA.U !UP1, `(.L_x_18) ;  /* 0x0000000109907547 */ /* 0x000fea000b800000 */
[----:B------:R-:W-:Y:S02]  /*0900*/  UISETP.GE.U32.AND UP0, UPT, UR8, 0x4, UPT ;  /* 0x000000040800788c */ /* 0x000fe4000bf06070 */
[----:B------:R-:W-:-:S04]  /*0910*/  ULOP3.LUT UR4, UR6, 0x3, URZ, 0xc0, !UPT ;  /* 0x0000000306047892 */ /* 0x000fc8000f8ec0ff */
[----:B------:R-:W-:-:S03]  /*0920*/  UISETP.NE.AND UP1, UPT, UR4, URZ, UPT ;  /* 0x000000ff0400728c */ /* 0x000fc6000bf25270 */
[----:B------:R-:W-:Y:S08]  /*0930*/  BRA.U !UP0, `(.L_x_22) ;  /* 0x00000001084c7547 */ /* 0x000ff0000b800000 */
[----:B------:R-:W3:Y:S01]  /*0940*/  LDC.64 R6, c[0x0][0x380] ;  /* 0x0000e000ff067b82 */ /* 0x000ee20000000a00 */
[----:B--2---:R-:W-:-:S04]  /*0950*/  IMAD R15, R3, UR5, R2 ;  /* 0x00000005030f7c24 */ /* 0x004fc8000f8e0202 */
[----:B---3--:R-:W-:-:S05]  /*0960*/  IMAD.WIDE R14, R15, 0x8, R6 ;  /* 0x000000080f0e7825 */ /* 0x008fca00078e0206 */
[----:B------:R-:W2:Y:S01]  /*0970*/  LDG.E.64 R6, desc[UR10][R14.64] ;  /* 0x0000000a0e067981 */ /* 0x000ea2000c1e1b00 */
[----:B-1----:R-:W-:Y:S01]  /*0980*/  IMAD.WIDE R16, R3, 0x8, R14 ;  /* 0x0000000803107825 */ /* 0x002fe200078e020e */
[----:B--2---:R-:W-:-:S07]  /*0990*/  DADD R6, R8, R6 ;  /* 0x0000000008067229 */ /* 0x004fce0000000006 */
[----:B------:R3:W-:Y:S04]  /*09a0*/  STG.E.64 desc[UR10][R4.64], R6 ;  /* 0x0000000604007986 */ /* 0x0007e8000c101b0a */
[----:B------:R-:W2:Y:S01]  /*09b0*/  LDG.E.64 R8, desc[UR10][R16.64] ;  /* 0x0000000a10087981 */ /* 0x000ea2000c1e1b00 */
[----:B------:R-:W-:Y:S01]  /*09c0*/  IMAD.WIDE R18, R3, 0x8, R16 ;  /* 0x0000000803127825 */ /* 0x000fe200078e0210 */
[----:B--2---:R-:W-:-:S07]  /*09d0*/  DADD R10, R6, R8 ;  /* 0x00000000060a7229 */ /* 0x004fce0000000008 */
[----:B------:R3:W-:Y:S04]  /*09e0*/  STG.E.64 desc[UR10][R4.64], R10 ;  /* 0x0000000a04007986 */ /* 0x0007e8000c101b0a */
[----:B------:R-:W2:Y:S01]  /*09f0*/  LDG.E.64 R8, desc[UR10][R18.64] ;  /* 0x0000000a12087981 */ /* 0x000ea2000c1e1b00 */
[----:B------:R-:W-:Y:S01]  /*0a00*/  IMAD.WIDE R20, R3, 0x8, R18 ;  /* 0x0000000803147825 */ /* 0x000fe200078e0212 */
[----:B--2---:R-:W-:-:S07]  /*0a10*/  DADD R12, R10, R8 ;  /* 0x000000000a0c7229 */ /* 0x004fce0000000008 */
[----:B------:R3:W-:Y:S04]  /*0a20*/  STG.E.64 desc[UR10][R4.64], R12 ;  /* 0x0000000c04007986 */ /* 0x0007e8000c101b0a */
[----:B------:R-:W2:Y:S01]  /*0a30*/  LDG.E.64 R8, desc[UR10][R20.64] ;  /* 0x0000000a14087981 */ /* 0x000ea2000c1e1b00 */
[----:B------:R-:W-:Y:S01]  /*0a40*/  UIADD3 UR5, UPT, UPT, UR5, 0x4, URZ ;  /* 0x0000000405057890 */ /* 0x000fe2000fffe0ff */
[----:B--2---:R-:W-:-:S07]  /*0a50*/  DADD R8, R12, R8 ;  /* 0x000000000c087229 */ /* 0x004fce0000000008 */
[----:B------:R3:W-:Y:S04]  /*0a60*/  STG.E.64 desc[UR10][R4.64], R8 ;  /* 0x0000000804007986 */ /* 0x0007e8000c101b0a */
.L_x_22:
[----:B------:R-:W-:Y:S05]  /*0a70*/  BRA.U !UP1, `(.L_x_18) ;  /* 0x0000000109307547 */ /* 0x000fea000b800000 */
[----:B---3--:R-:W3:Y:S01]  /*0a80*/  LDC.64 R10, c[0x0][0x380] ;  /* 0x0000e000ff0a7b82 */ /* 0x008ee20000000a00 */
[----:B------:R-:W-:Y:S01]  /*0a90*/  IMAD R0, R3, UR5, R0 ;  /* 0x0000000503007c24 */ /* 0x000fe2000f8e0200 */
[----:B------:R-:W-:-:S12]  /*0aa0*/  UIADD3 UR4, UPT, UPT, -UR4, URZ, URZ ;  /* 0x000000ff04047290 */ /* 0x000fd8000fffe1ff */
.L_x_23:
[----:B------:R-:W-:-:S04]  /*0ab0*/  VIADD R7, R0, 0x1 ;  /* 0x0000000100077836 */ /* 0x000fc80000000000 */
[----:B---3--:R-:W-:-:S06]  /*0ac0*/  IMAD.WIDE R6, R7, 0x8, R10 ;  /* 0x0000000807067825 */ /* 0x008fcc00078e020a */
[----:B------:R-:W1:Y:S01]  /*0ad0*/  LDG.E.64 R6, desc[UR10][R6.64] ;  /* 0x0000000a06067981 */ /* 0x000e62000c1e1b00 */
[----:B------:R-:W-:Y:S01]  /*0ae0*/  UIADD3 UR4, UPT, UPT, UR4, 0x1, URZ ;  /* 0x0000000104047890 */ /* 0x000fe2000fffe0ff */
[----:B------:R-:W-:-:S03]  /*0af0*/  IADD3 R0, PT, PT, R3, R0, RZ ;  /* 0x0000000003007210 */ /* 0x000fc60007ffe0ff */
[----:B------:R-:W-:Y:S01]  /*0b00*/  UISETP.NE.AND UP0, UPT, UR4, URZ, UPT ;  /* 0x000000ff0400728c */ /* 0x000fe2000bf05270 */
[----:B-12-4-:R-:W-:-:S07]  /*0b10*/  DADD R8, R6, R8 ;  /* 0x0000000006087229 */ /* 0x016fce0000000008 */
[----:B------:R4:W-:Y:S01]  /*0b20*/  STG.E.64 desc[UR10][R4.64], R8 ;  /* 0x0000000804007986 */ /* 0x0009e2000c101b0a */
[----:B------:R-:W-:Y:S05]  /*0b30*/  BRA.U UP0, `(.L_x_23) ;  /* 0xfffffffd00dc7547 */ /* 0x000fea000b83ffff */
.L_x_18:
[----:B------:R-:W5:Y:S01]  /*0b40*/  MUFU.RCP64H R3, 3214212 ;  /* 0x414885c200037908 */ /* 0x000f620000001800 */
[----:B---3--:R-:W-:Y:S01]  /*0b50*/  IMAD.MOV.U32 R10, RZ, RZ, 0x147ae14 ;  /* 0x0147ae14ff0a7424 */ /* 0x008fe200078e00ff */
[----:B------:R-:W-:Y:S01]  /*0b60*/  MOV R11, 0x414885c2 ;  /* 0x414885c2000b7802 */ /* 0x000fe20000000f00 */
[----:B------:R-:W-:Y:S01]  /*0b70*/  IMAD.MOV.U32 R2, RZ, RZ, 0x1 ;  /* 0x00000001ff027424 */ /* 0x000fe200078e00ff */
[----:B------:R-:W-:Y:S01]  /*0b80*/  FSETP.GEU.AND P1, PT, |R9|, 6.5827683646048100446e-37, PT ;  /* 0x036000000900780b */ /* 0x000fe20003f2e200 */
[----:B------:R-:W-:Y:S04]  /*0b90*/  BSSY.RECONVERGENT B0, `(.L_x_24) ;  /* 0x0000012000007945 */ /* 0x000fe80003800200 */
[----:B-----5:R-:W-:-:S08]  /*0ba0*/  DFMA R6, R2, -R10, 1 ;  /* 0x3ff000000206742b */ /* 0x020fd0000000080a */
[----:B------:R-:W-:-:S08]  /*0bb0*/  DFMA R6, R6, R6, R6 ;  /* 0x000000060606722b */ /* 0x000fd00000000006 */
[----:B------:R-:W-:-:S08]  /*0bc0*/  DFMA R6, R2, R6, R2 ;  /* 0x000000060206722b */ /* 0x000fd00000000002 */
[----:B------:R-:W-:-:S08]  /*0bd0*/  DFMA R2, R6, -R10, 1 ;  /* 0x3ff000000602742b */ /* 0x000fd0000000080a */
[----:B------:R-:W-:-:S08]  /*0be0*/  DFMA R2, R6, R2, R6 ;  /* 0x000000020602722b */ /* 0x000fd00000000006 */
[----:B------:R-:W-:-:S08]  /*0bf0*/  DMUL R6, R2, R8 ;  /* 0x0000000802067228 */ /* 0x000fd00000000000 */
[----:B------:R-:W-:-:S08]  /*0c00*/  DFMA R10, R6, -R10, R8 ;  /* 0x8000000a060a722b */ /* 0x000fd00000000008 */
[----:B------:R-:W-:-:S10]  /*0c10*/  DFMA R2, R2, R10, R6 ;  /* 0x0000000a0202722b */ /* 0x000fd40000000006 */
[----:B------:R-:W-:-:S05]  /*0c20*/  FFMA R0, RZ, 12.532655715942382812, R3 ;  /* 0x414885c2ff007823 */ /* 0x000fca0000000003 */
[----:B------:R-:W-:-:S13]  /*0c30*/  FSETP.GT.AND P0, PT, |R0|, 1.469367938527859385e-39, PT ;  /* 0x001000000000780b */ /* 0x000fda0003f04200 */
[----:B------:R-:W-:Y:S05]  /*0c40*/  @P0 BRA P1, `(.L_x_25) ;  /* 0x0000000000180947 */ /* 0x000fea0000800000 */
[----:B------:R-:W-:Y:S01]  /*0c50*/  MOV R6, R8 ;  /* 0x0000000800067202 */ /* 0x000fe20000000f00 */
[----:B------:R-:W-:Y:S01]  /*0c60*/  IMAD.MOV.U32 R7, RZ, RZ, R9 ;  /* 0x000000ffff077224 */ /* 0x000fe200078e0009 */
[----:B------:R-:W-:-:S07]  /*0c70*/  MOV R0, 0xc90 ;  /* 0x00000c9000007802 */ /* 0x000fce0000000f00 */
[----:B012-4-:R-:W-:Y:S05]  /*0c80*/  CALL.REL.NOINC `($__internal_0_$__cuda_sm20_div_rn_f64_full) ;  /* 0x0000000000147944 */ /* 0x017fea0003c00000 */
[----:B------:R-:W-:Y:S01]  /*0c90*/  MOV R2, R10 ;  /* 0x0000000a00027202 */ /* 0x000fe20000000f00 */
[----:B------:R-:W-:-:S07]  /*0ca0*/  IMAD.MOV.U32 R3, RZ, RZ, R11 ;  /* 0x000000ffff037224 */ /* 0x000fce00078e000b */
.L_x_25:
[----:B------:R-:W-:Y:S05]  /*0cb0*/  BSYNC.RECONVERGENT B0 ;  /* 0x0000000000007941 */ /* 0x000fea0003800200 */
.L_x_24:
[----:B------:R-:W-:Y:S01]  /*0cc0*/  STG.E.64 desc[UR10][R4.64], R2 ;  /* 0x0000000204007986 */ /* 0x000fe2000c101b0a */
[----:B------:R-:W-:Y:S05]  /*0cd0*/  EXIT ;  /* 0x000000000000794d */ /* 0x000fea0003800000 */
        .weak           $__internal_0_$__cuda_sm20_div_rn_f64_full
        .type           $__internal_0_$__cuda_sm20_div_rn_f64_full,@function
        .size           $__internal_0_$__cuda_sm20_div_rn_f64_full,(.L_x_31 - $__internal_0_$__cuda_sm20_div_rn_f64_full)
$__internal_0_$__cuda_sm20_div_rn_f64_full:
[----:B------:R-:W-:Y:S02]  /*0ce0*/  IMAD.MOV.U32 R3, RZ, RZ, 0x3ff885c2 ;  /* 0x3ff885c2ff037424 */ /* 0x000fe400078e00ff */
[----:B------:R-:W-:Y:S01]  /*0cf0*/  HFMA2 R2, -RZ, RZ, 1.9490718841552734375e-05, -0.094970703125 ;  /* 0x0147ae14ff027431 */ /* 0x000fe200000001ff */
[----:B------:R-:W-:Y:S01]  /*0d00*/  MOV R8, 0x1 ;  /* 0x0000000100087802 */ /* 0x000fe20000000f00 */
[----:B------:R-:W-:Y:S01]  /*0d10*/  IMAD.MOV.U32 R19, RZ, RZ, 0x41400000 ;  /* 0x41400000ff137424 */ /* 0x000fe200078e00ff */
[----:B------:R-:W0:Y:S01]  /*0d20*/  MUFU.RCP64H R9, R3 ;  /* 0x0000000300097308 */ /* 0x000e220000001800 */
[----:B------:R-:W-:Y:S01]  /*0d30*/  FSETP.GEU.AND P1, PT, |R7|, 1.469367938527859385e-39, PT ;  /* 0x001000000700780b */ /* 0x000fe20003f2e200 */
[----:B------:R-:W-:Y:S01]  /*0d40*/  BSSY.RECONVERGENT B1, `(.L_x_26) ;  /* 0x0000045000017945 */ /* 0x000fe20003800200 */
[----:B------:R-:W-:Y:S01]  /*0d50*/  VIADD R21, R19, 0xffffffff ;  /* 0xffffffff13157836 */ /* 0x000fe20000000000 */
[----:B0-----:R-:W-:-:S08]  /*0d60*/  DFMA R10, R8, -R2, 1 ;  /* 0x3ff00000080a742b */ /* 0x001fd00000000802 */
[----:B------:R-:W-:Y:S01]  /*0d70*/  DFMA R12, R10, R10, R10 ;  /* 0x0000000a0a0c722b */ /* 0x000fe2000000000a */
[----:B------:R-:W-:Y:S01]  /*0d80*/  LOP3.LUT R10, R7, 0x7ff00000, RZ, 0xc0, !PT ;  /* 0x7ff00000070a7812 */ /* 0x000fe200078ec0ff */
[----:B------:R-:W-:-:S03]  /*0d90*/  IMAD.MOV.U32 R11, RZ, RZ, 0x1ca00000 ;  /* 0x1ca00000ff0b7424 */ /* 0x000fc600078e00ff */
[----:B------:R-:W-:-:S03]  /*0da0*/  ISETP.GE.U32.AND P0, PT, R10, 0x41400000, PT ;  /* 0x414000000a00780c */ /* 0x000fc60003f06070 */
[----:B------:R-:W-:Y:S01]  /*0db0*/  DFMA R14, R8, R12, R8 ;  /* 0x0000000c080e722b */ /* 0x000fe20000000008 */
[----:B------:R-:W-:Y:S02]  /*0dc0*/  MOV R18, R10 ;  /* 0x0000000a00127202 */ /* 0x000fe40000000f00 */
[----:B------:R-:W-:Y:S02]  /*0dd0*/  SEL R11, R11, 0x63400000, !P0 ;  /* 0x634000000b0b7807 */ /* 0x000fe40004000000 */
[----:B------:R-:W-:Y:S02]  /*0de0*/  MOV R8, R6 ;  /* 0x0000000600087202 */ /* 0x000fe40000000f00 */
[C-C-:B------:R-:W-:Y:S01]  /*0df0*/  @!P1 LOP3.LUT R12, R11.reuse, 0x80000000, R7.reuse, 0xf8, !PT ;  /* 0x800000000b0c9812 */ /* 0x140fe200078ef807 */
[----:B------:R-:W-:Y:S01]  /*0e00*/  DFMA R16, R14, -R2, 1 ;  /* 0x3ff000000e10742b */ /* 0x000fe20000000802 */
[----:B------:R-:W-:Y:S02]  /*0e10*/  LOP3.LUT R9, R11, 0x800fffff, R7, 0xf8, !PT ;  /* 0x800fffff0b097812 */ /* 0x000fe400078ef807 */
[----:B------:R-:W-:Y:S01]  /*0e20*/  @!P1 LOP3.LUT R13, R12, 0x100000, RZ, 0xfc, !PT ;  /* 0x001000000c0d9812 */ /* 0x000fe200078efcff */
[----:B------:R-:W-:-:S04]  /*0e30*/  @!P1 IMAD.MOV.U32 R12, RZ, RZ, RZ ;  /* 0x000000ffff0c9224 */ /* 0x000fc800078e00ff */
[----:B------:R-:W-:Y:S02]  /*0e40*/  DFMA R16, R14, R16, R14 ;  /* 0x000000100e10722b */ /* 0x000fe4000000000e */
[----:B------:R-:W-:-:S08]  /*0e50*/  @!P1 DFMA R8, R8, 2, -R12 ;  /* 0x400000000808982b */ /* 0x000fd0000000080c */
[----:B------:R-:W-:Y:S02]  /*0e60*/  DMUL R12, R16, R8 ;  /* 0x00000008100c7228 */ /* 0x000fe40000000000 */
[----:B------:R-:W-:-:S04]  /*0e70*/  @!P1 LOP3.LUT R18, R9, 0x7ff00000, RZ, 0xc0, !PT ;  /* 0x7ff0000009129812 */ /* 0x000fc800078ec0ff */
[----:B------:R-:W-:Y:S02]  /*0e80*/  IADD3 R20, PT, PT, R18, -0x1, RZ ;  /* 0xffffffff12147810 */ /* 0x000fe40007ffe0ff */
[----:B------:R-:W-:Y:S02]  /*0e90*/  DFMA R14, R12, -R2, R8 ;  /* 0x800000020c0e722b */ /* 0x000fe40000000008 */
[----:B------:R-:W-:-:S04]  /*0ea0*/  ISETP.GT.U32.AND P0, PT, R20, 0x7feffffe, PT ;  /* 0x7feffffe1400780c */ /* 0x000fc80003f04070 */
[----:B------:R-:W-:Y:S02]  /*0eb0*/  ISETP.GT.U32.OR P0, PT, R21, 0x7feffffe, P0 ;  /* 0x7feffffe1500780c */ /* 0x000fe40000704470 */
[----:B------:R-:W-:-:S11]  /*0ec0*/  DFMA R12, R16, R14, R12 ;  /* 0x0000000e100c722b */ /* 0x000fd6000000000c */
[----:B------:R-:W-:Y:S05]  /*0ed0*/  @P0 BRA `(.L_x_27) ;  /* 0x0000000000680947 */ /* 0x000fea0003800000 */
[----:B------:R-:W-:Y:S01]  /*0ee0*/  MOV R7, 0x41400000 ;  /* 0x4140000000077802 */ /* 0x000fe20000000f00 */
[----:B------:R-:W-:-:S03]  /*0ef0*/  IMAD.MOV.U32 R6, RZ, RZ, RZ ;  /* 0x000000ffff067224 */ /* 0x000fc600078e00ff */
[----:B------:R-:W-:-:S04]  /*0f00*/  VIADDMNMX R10, R10, -R7, 0xb9600000, !PT ;  /* 0xb96000000a0a7446 */ /* 0x000fc80007800907 */
[----:B------:R-:W-:-:S05]  /*0f10*/  VIMNMX R10, PT, PT, R10, 0x46a00000, PT ;  /* 0x46a000000a0a7848 */ /* 0x000fca0003fe0100 */
[----:B------:R-:W-:-:S05]  /*0f20*/  IMAD.IADD R14, R10, 0x1, -R11 ;  /* 0x000000010a0e7824 */ /* 0x000fca00078e0a0b */
[----:B------:R-:W-:-:S06]  /*0f30*/  IADD3 R7, PT, PT, R14, 0x7fe00000, RZ ;  /* 0x7fe000000e077810 */ /* 0x000fcc0007ffe0ff */
[----:B------:R-:W-:-:S10]  /*0f40*/  DMUL R10, R12, R6 ;  /* 0x000000060c0a7228 */ /* 0x000fd40000000000 */
[----:B------:R-:W-:-:S13]  /*0f50*/  FSETP.GTU.AND P0, PT, |R11|, 1.469367938527859385e-39, PT ;  /* 0x001000000b00780b */ /* 0x000fda0003f0c200 */
[----:B------:R-:W-:Y:S05]  /*0f60*/  @P0 BRA `(.L_x_28) ;  /* 0x0000000000880947 */ /* 0x000fea0003800000 */
[----:B------:R-:W-:Y:S01]  /*0f70*/  DFMA R2, R12, -R2, R8 ;  /* 0x800000020c02722b */ /* 0x000fe20000000008 */
[----:B------:R-:W-:-:S09]  /*0f80*/  MOV R6, RZ ;  /* 0x000000ff00067202 */ /* 0x000fd20000000f00 */
[C---:B------:R-:W-:Y:S02]  /*0f90*/  FSETP.NEU.AND P0, PT, R3.reuse, RZ, PT ;  /* 0x000000ff0300720b */ /* 0x040fe40003f0d000 */
[----:B------:R-:W-:-:S04]  /*0fa0*/  LOP3.LUT R2, R3, 0x414885c2, RZ, 0x3c, !PT ;  /* 0x414885c203027812 */ /* 0x000fc800078e3cff */
[----:B------:R-:W-:-:S04]  /*0fb0*/  LOP3.LUT R9, R2, 0x80000000, RZ, 0xc0, !PT ;  /* 0x8000000002097812 */ /* 0x000fc800078ec0ff */
[----:B------:R-:W-:-:S03]  /*0fc0*/  LOP3.LUT R7, R9, R7, RZ, 0xfc, !PT ;  /* 0x0000000709077212 */ /* 0x000fc600078efcff */
[----:B------:R-:W-:Y:S05]  /*0fd0*/  @!P0 BRA `(.L_x_28) ;  /* 0x00000000006c8947 */ /* 0x000fea0003800000 */
[----:B------:R-:W-:Y:S01]  /*0fe0*/  IMAD.MOV R3, RZ, RZ, -R14 ;  /* 0x000000ffff037224 */ /* 0x000fe200078e0a0e */
[----:B------:R-:W-:Y:S01]  /*0ff0*/  MOV R2, RZ ;  /* 0x000000ff00027202 */ /* 0x000fe20000000f00 */
[----:B------:R-:W-:-:S05]  /*1000*/  DMUL.RP R6, R12, R6 ;  /* 0x000000060c067228 */ /* 0x000fca0000008000 */
[----:B------:R-:W-:-:S05]  /*1010*/  DFMA R2, R10, -R2, R12 ;  /* 0x800000020a02722b */ /* 0x000fca000000000c */
[----:B------:R-:W-:Y:S02]  /*1020*/  LOP3.LUT R9, R7, R9, RZ, 0x3c, !PT ;  /* 0x0000000907097212 */ /* 0x000fe400078e3cff */
[----:B------:R-:W-:-:S04]  /*1030*/  IADD3 R2, PT, PT, -R14, -0x43300000, RZ ;  /* 0xbcd000000e027810 */ /* 0x000fc80007ffe1ff */
[----:B------:R-:W-:-:S04]  /*1040*/  FSETP.NEU.AND P0, PT, |R3|, R2, PT ;  /* 0x000000020300720b */ /* 0x000fc80003f0d200 */
[----:B------:R-:W-:Y:S02]  /*1050*/  FSEL R10, R6, R10, !P0 ;  /* 0x0000000a060a7208 */ /* 0x000fe40004000000 */
[----:B------:R-:W-:Y:S01]  /*1060*/  FSEL R11, R9, R11, !P0 ;  /* 0x0000000b090b7208 */ /* 0x000fe20004000000 */
[----:B------:R-:W-:Y:S06]  /*1070*/  BRA `(.L_x_28) ;  /* 0x0000000000447947 */ /* 0x000fec0003800000 */
.L_x_27:
[----:B------:R-:W-:-:S14]  /*1080*/  DSETP.NAN.AND P0, PT, R6, R6, PT ;  /* 0x000000060600722a */ /* 0x000fdc0003f08000 */
[----:B------:R-:W-:Y:S05]  /*1090*/  @P0 BRA `(.L_x_29) ;  /* 0x0000000000340947 */ /* 0x000fea0003800000 */
[----:B------:R-:W-:Y:S01]  /*10a0*/  ISETP.NE.AND P0, PT, R18, R19, PT ;  /* 0x000000131200720c */ /* 0x000fe20003f05270 */
[----:B------:R-:W-:Y:S01]  /*10b0*/  IMAD.MOV.U32 R10, RZ, RZ, 0x0 ;  /* 0x00000000ff0a7424 */ /* 0x000fe200078e00ff */
[----:B------:R-:W-:-:S11]  /*10c0*/  MOV R11, 0xfff80000 ;  /* 0xfff80000000b7802 */ /* 0x000fd60000000f00 */
[----:B------:R-:W-:Y:S05]  /*10d0*/  @!P0 BRA `(.L_x_28) ;  /* 0x00000000002c8947 */ /* 0x000fea0003800000 */
[----:B------:R-:W-:Y:S02]  /*10e0*/  ISETP.NE.AND P0, PT, R18, 0x7ff00000, PT ;  /* 0x7ff000001200780c */ /* 0x000fe40003f05270 */
[----:B------:R-:W-:Y:S02]  /*10f0*/  LOP3.LUT R6, R7, 0x414885c2, RZ, 0x3c, !PT ;  /* 0x414885c207067812 */ /* 0x000fe400078e3cff */
[----:B------:R-:W-:Y:S02]  /*1100*/  ISETP.EQ.OR P0, PT, R19, RZ, !P0 ;  /* 0x000000ff1300720c */ /* 0x000fe40004702670 */
[----:B------:R-:W-:-:S11]  /*1110*/  LOP3.LUT R11, R6, 0x80000000, RZ, 0xc0, !PT ;  /* 0x80000000060b7812 */ /* 0x000fd600078ec0ff */
[----:B------:R-:W-:Y:S01]  /*1120*/  @P0 LOP3.LUT R2, R11, 0x7ff00000, RZ, 0xfc, !PT ;  /* 0x7ff000000b020812 */ /* 0x000fe200078efcff */
[----:B------:R-:W-:Y:S01]  /*1130*/  @!P0 IMAD.MOV.U32 R10, RZ, RZ, RZ ;  /* 0x000000ffff0a8224 */ /* 0x000fe200078e00ff */
[----:B------:R-:W-:-:S03]  /*1140*/  @P0 MOV R10, RZ ;  /* 0x000000ff000a0202 */ /* 0x000fc60000000f00 */
[----:B------:R-:W-:Y:S01]  /*1150*/  @P0 IMAD.MOV.U32 R11, RZ, RZ, R2 ;  /* 0x000000ffff0b0224 */ /* 0x000fe200078e0002 */
[----:B------:R-:W-:Y:S06]  /*1160*/  BRA `(.L_x_28) ;  /* 0x0000000000087947 */ /* 0x000fec0003800000 */
.L_x_29:
[----:B------:R-:W-:Y:S02]  /*1170*/  LOP3.LUT R11, R7, 0x80000, RZ, 0xfc, !PT ;  /* 0x00080000070b7812 */ /* 0x000fe400078efcff */
[----:B------:R-:W-:-:S07]  /*1180*/  MOV R10, R6 ;  /* 0x00000006000a7202 */ /* 0x000fce0000000f00 */
.L_x_28:
[----:B------:R-:W-:Y:S05]  /*1190*/  BSYNC.RECONVERGENT B1 ;  /* 0x0000000000017941 */ /* 0x000fea0003800200 */
.L_x_26:
[----:B------:R-:W-:Y:S02]  /*11a0*/  HFMA2 R3, -RZ, RZ, 0, 0 ;  /* 0x00000000ff037431 */ /* 0x000fe400000001ff */
[----:B------:R-:W-:-:S04]  /*11b0*/  IMAD.MOV.U32 R2, RZ, RZ, R0 ;  /* 0x000000ffff027224 */ /* 0x000fc800078e0000 */
[----:B------:R-:W-:Y:S05]  /*11c0*/  RET.REL.NODEC R2 `(_Z8calcmeanPdS_ii) ;  /* 0xffffffec028c7950 */ /* 0x000fea0003c3ffff */
.L_x_30:
        /* <DEDUP_REMOVED lines=11> */
.L_x_31:


//--------------------- .nv.shared.reserved.0     --------------------------
	.section	.nv.shared.reserved.0,"aw",@nobits
	.weak		__nv_reservedSMEM_offset_0_alias
	.size		__nv_reservedSMEM_offset_0_alias, 0, 64
	.other		__nv_reservedSMEM_offset_0_alias,@"STO_CUDA_RESERVED_SHARED STV_DEFAULT"
__nv_reservedSMEM_offset_0_alias:
	.zero		0
	.zero		64


//--------------------- .nv.constant0._Z10calcsymmatPdS_ii --------------------------
	.section	.nv.constant0._Z10calcsymmatPdS_ii,"a",@progbits
	.sectionflags	@""
	.align	4
.nv.constant0._Z10calcsymmatPdS_ii:
	.zero		920


//--------------------- .nv.constant0._Z8calcdataPdS_ii --------------------------
	.section	.nv.constant0._Z8calcdataPdS_ii,"a",@progbits
	.sectionflags	@""
	.align	4
.nv.constant0._Z8calcdataPdS_ii:
	.zero		920


//--------------------- .nv.constant0._Z8calcmeanPdS_ii --------------------------
	.section	.nv.constant0._Z8calcmeanPdS_ii,"a",@progbits
	.sectionflags	@""
	.align	4
.nv.constant0._Z8calcmeanPdS_ii:
	.zero		920


//--------------------- SYMBOLS --------------------------

	.type		.nv.reservedSmem.offset0,@object
	.size		.nv.reservedSmem.offset0,0x4
